	.target	sm_90a

	.elftype	@"ET_EXEC"


//--------------------- .note.nv.tkinfo           --------------------------
	.section	.note.nv.tkinfo,"",@"SHT_NOTE"
	.sectionflags	@"SHF_NOTE_NV_TKINFO"
	.tkinfo
        /*0018*/ 	.word	0x00000002
        /*0030*/ 	.string	""
        /*0030*/ 	.string	"ptxas"
        /*0030*/ 	.string	"Cuda compilation tools, release 13.0, V13.0.88"
        /*0030*/ 	.string	"Build cuda_13.0.r13.0/compiler.36424714_0"
        /*0030*/ 	.string	"-arch sm_90a -m 64 "



//--------------------- .note.nv.cuinfo           --------------------------
	.section	.note.nv.cuinfo,"",@"SHT_NOTE"
	.sectionflags	@"SHF_NOTE_NV_CUINFO"
        /*0018*/ 	.short	0x0002
        /*001a*/ 	.short	0x005a
        /*001c*/ 	.short	0x0082
	.zero		2


//--------------------- .nv.info                  --------------------------
	.section	.nv.info,"",@"SHT_CUDA_INFO"
	.align	4


	//----- nvinfo : EIATTR_REGCOUNT
	.align		4
        /*0000*/ 	.byte	0x04, 0x2f
        /*0002*/ 	.short	(.L_12 - .L_11)
	.align		4
.L_11:
        /*0004*/ 	.word	index@(_ZN7cutlass13device_kernelINS_4gemm6kernel13GemmUniversalIN4cute5tupleIJiiiiEEENS1_10collective13CollectiveMmaINS1_40MainloopSm90TmaGmmaWarpSpecializedSparseILi6ENS5_IJNS4_1CILi2EEENSA_ILi1EEESC_EEENS1_32KernelTmaWarpSpecializedPingpongEEENS5_IJNSA_ILi64EEENSA_ILi256EEENSA_ILi128EEEEEEaNS5_IJNS4_6LayoutINS5_IJiNS5_IJSB_iEEEiEEENS5_IJlNS5_IJSC_SB_EEElEEEEENSK_INS5_IJNS5_IJSG_iEEENS5_IJSI_iEEEiEEENS5_IJNS5_IJSI_NSA_ILi8192EEEEEENS5_IJSC_lEEElEEEEEEEEaNS5_IJlSC_lEEENS4_8TiledMMAINS4_8MMA_AtomIJNS4_4SM904GMMA6SPARSE28GMMA_64x256x64_S32S8S8_SS_TNILNS13_9SparseSelE0EEEEEENSK_INS5_IJSC_SC_SC_EEENS5_IJNSA_ILi0EEES1A_S1A_EEEEENS5_IJNS4_10UnderscoreES1D_S1D_EEEEENS4_13SM90_TMA_LOADENS4_14ComposedLayoutINS4_7SwizzleILi2ELi4ELi3EEENS4_25smem_sparse_ptr_flag_bitsILi2ELi8EEENSK_INS5_IJNS5_IJSC_NSA_ILi8EEEEEENS5_IJSB_SG_EEEEEENS5_IJNS5_IJS1A_SI_EEESN_EEEEEEEvNS4_8identityENS4_23SM90_TMA_LOAD_MULTICASTENS1H_INS1I_ILi3ELi4ELi3EEENS4_18smem_ptr_flag_bitsILi8EEENSK_INS5_IJS1M_SI_EEENS5_IJSI_SC_EEEEEEEvS1U_EENS_8epilogue10collective6detail29Sm90TmaWarpSpecializedAdapterINS25_15DefaultEpilogueIiNS5_IJSC_llEEES29_NS24_6thread17LinearCombinationIiLi1EiiLNS2A_9ScaleType4KindE0ELNS_15FloatRoundStyleE2EiEENS1_15EpilogueDefaultEEEEEvvEEEEvNT_6ParamsE)
        /*0008*/ 	.word	0x000000a8


	//----- nvinfo : EIATTR_FRAME_SIZE
	.align		4
.L_12:
        /*000c*/ 	.byte	0x04, 0x11
        /*000e*/ 	.short	(.L_14 - .L_13)
	.align		4
.L_13:
        /*0010*/ 	.word	index@(_ZN7cutlass13device_kernelINS_4gemm6kernel13GemmUniversalIN4cute5tupleIJiiiiEEENS1_10collective13CollectiveMmaINS1_40MainloopSm90TmaGmmaWarpSpecializedSparseILi6ENS5_IJNS4_1CILi2EEENSA_ILi1EEESC_EEENS1_32KernelTmaWarpSpecializedPingpongEEENS5_IJNSA_ILi64EEENSA_ILi256EEENSA_ILi128EEEEEEaNS5_IJNS4_6LayoutINS5_IJiNS5_IJSB_iEEEiEEENS5_IJlNS5_IJSC_SB_EEElEEEEENSK_INS5_IJNS5_IJSG_iEEENS5_IJSI_iEEEiEEENS5_IJNS5_IJSI_NSA_ILi8192EEEEEENS5_IJSC_lEEElEEEEEEEEaNS5_IJlSC_lEEENS4_8TiledMMAINS4_8MMA_AtomIJNS4_4SM904GMMA6SPARSE28GMMA_64x256x64_S32S8S8_SS_TNILNS13_9SparseSelE0EEEEEENSK_INS5_IJSC_SC_SC_EEENS5_IJNSA_ILi0EEES1A_S1A_EEEEENS5_IJNS4_10UnderscoreES1D_S1D_EEEEENS4_13SM90_TMA_LOADENS4_14ComposedLayoutINS4_7SwizzleILi2ELi4ELi3EEENS4_25smem_sparse_ptr_flag_bitsILi2ELi8EEENSK_INS5_IJNS5_IJSC_NSA_ILi8EEEEEENS5_IJSB_SG_EEEEEENS5_IJNS5_IJS1A_SI_EEESN_EEEEEEEvNS4_8identityENS4_23SM90_TMA_LOAD_MULTICASTENS1H_INS1I_ILi3ELi4ELi3EEENS4_18smem_ptr_flag_bitsILi8EEENSK_INS5_IJS1M_SI_EEENS5_IJSI_SC_EEEEEEEvS1U_EENS_8epilogue10collective6detail29Sm90TmaWarpSpecializedAdapterINS25_15DefaultEpilogueIiNS5_IJSC_llEEES29_NS24_6thread17LinearCombinationIiLi1EiiLNS2A_9ScaleType4KindE0ELNS_15FloatRoundStyleE2EiEENS1_15EpilogueDefaultEEEEEvvEEEEvNT_6ParamsE)
        /*0014*/ 	.word	0x00000000


	//----- nvinfo : EIATTR_MIN_STACK_SIZE
	.align		4
.L_14:
        /*0018*/ 	.byte	0x04, 0x12
        /*001a*/ 	.short	(.L_16 - .L_15)
	.align		4
.L_15:
        /*001c*/ 	.word	index@(_ZN7cutlass13device_kernelINS_4gemm6kernel13GemmUniversalIN4cute5tupleIJiiiiEEENS1_10collective13CollectiveMmaINS1_40MainloopSm90TmaGmmaWarpSpecializedSparseILi6ENS5_IJNS4_1CILi2EEENSA_ILi1EEESC_EEENS1_32KernelTmaWarpSpecializedPingpongEEENS5_IJNSA_ILi64EEENSA_ILi256EEENSA_ILi128EEEEEEaNS5_IJNS4_6LayoutINS5_IJiNS5_IJSB_iEEEiEEENS5_IJlNS5_IJSC_SB_EEElEEEEENSK_INS5_IJNS5_IJSG_iEEENS5_IJSI_iEEEiEEENS5_IJNS5_IJSI_NSA_ILi8192EEEEEENS5_IJSC_lEEElEEEEEEEEaNS5_IJlSC_lEEENS4_8TiledMMAINS4_8MMA_AtomIJNS4_4SM904GMMA6SPARSE28GMMA_64x256x64_S32S8S8_SS_TNILNS13_9SparseSelE0EEEEEENSK_INS5_IJSC_SC_SC_EEENS5_IJNSA_ILi0EEES1A_S1A_EEEEENS5_IJNS4_10UnderscoreES1D_S1D_EEEEENS4_13SM90_TMA_LOADENS4_14ComposedLayoutINS4_7SwizzleILi2ELi4ELi3EEENS4_25smem_sparse_ptr_flag_bitsILi2ELi8EEENSK_INS5_IJNS5_IJSC_NSA_ILi8EEEEEENS5_IJSB_SG_EEEEEENS5_IJNS5_IJS1A_SI_EEESN_EEEEEEEvNS4_8identityENS4_23SM90_TMA_LOAD_MULTICASTENS1H_INS1I_ILi3ELi4ELi3EEENS4_18smem_ptr_flag_bitsILi8EEENSK_INS5_IJS1M_SI_EEENS5_IJSI_SC_EEEEEEEvS1U_EENS_8epilogue10collective6detail29Sm90TmaWarpSpecializedAdapterINS25_15DefaultEpilogueIiNS5_IJSC_llEEES29_NS24_6thread17LinearCombinationIiLi1EiiLNS2A_9ScaleType4KindE0ELNS_15FloatRoundStyleE2EiEENS1_15EpilogueDefaultEEEEEvvEEEEvNT_6ParamsE)
        /*0020*/ 	.word	0x00000000
.L_16:


//--------------------- .nv.compat                --------------------------
	.section	.nv.compat,"",@"SHT_CUDA_COMPAT_INFO"
	.align	4
        /*0000*/ 	.byte	0x02, 0x09, 0x01, 0x00, 0x02, 0x02, 0x04, 0x00, 0x02, 0x05, 0x05, 0x00, 0x03, 0x07, 0x01, 0x01
        /*0010*/ 	.byte	0x02, 0x03, 0x01, 0x00, 0x02, 0x06, 0x01, 0x00, 0x04, 0x0b, 0x08, 0x00, 0x00, 0x00, 0x00, 0x00
        /*0020*/ 	.byte	0x00, 0x00, 0x00, 0x00


//--------------------- .nv.info._ZN7cutlass13device_kernelINS_4gemm6kernel13GemmUniversalIN4cute5tupleIJiiiiEEENS1_10collective13CollectiveMmaINS1_40MainloopSm90TmaGmmaWarpSpecializedSparseILi6ENS5_IJNS4_1CILi2EEENSA_ILi1EEESC_EEENS1_32KernelTmaWarpSpecializedPingpongEEENS5_IJNSA_ILi64EEENSA_ILi256EEENSA_ILi128EEEEEEaNS5_IJNS4_6LayoutINS5_IJiNS5_IJSB_iEEEiEEENS5_IJlNS5_IJSC_SB_EEElEEEEENSK_INS5_IJNS5_IJSG_iEEENS5_IJSI_iEEEiEEENS5_IJNS5_IJSI_NSA_ILi8192EEEEEENS5_IJSC_lEEElEEEEEEEEaNS5_IJlSC_lEEENS4_8TiledMMAINS4_8MMA_AtomIJNS4_4SM904GMMA6SPARSE28GMMA_64x256x64_S32S8S8_SS_TNILNS13_9SparseSelE0EEEEEENSK_INS5_IJSC_SC_SC_EEENS5_IJNSA_ILi0EEES1A_S1A_EEEEENS5_IJNS4_10UnderscoreES1D_S1D_EEEEENS4_13SM90_TMA_LOADENS4_14ComposedLayoutINS4_7SwizzleILi2ELi4ELi3EEENS4_25smem_sparse_ptr_flag_bitsILi2ELi8EEENSK_INS5_IJNS5_IJSC_NSA_ILi8EEEEEENS5_IJSB_SG_EEEEEENS5_IJNS5_IJS1A_SI_EEESN_EEEEEEEvNS4_8identityENS4_23SM90_TMA_LOAD_MULTICASTENS1H_INS1I_ILi3ELi4ELi3EEENS4_18smem_ptr_flag_bitsILi8EEENSK_INS5_IJS1M_SI_EEENS5_IJSI_SC_EEEEEEEvS1U_EENS_8epilogue10collective6detail29Sm90TmaWarpSpecializedAdapterINS25_15DefaultEpilogueIiNS5_IJSC_llEEES29_NS24_6thread17LinearCombinationIiLi1EiiLNS2A_9ScaleType4KindE0ELNS_15FloatRoundStyleE2EiEENS1_15EpilogueDefaultEEEEEvvEEEEvNT_6ParamsE --------------------------
	.section	.nv.info._ZN7cutlass13device_kernelINS_4gemm6kernel13GemmUniversalIN4cute5tupleIJiiiiEEENS1_10collective13CollectiveMmaINS1_40MainloopSm90TmaGmmaWarpSpecializedSparseILi6ENS5_IJNS4_1CILi2EEENSA_ILi1EEESC_EEENS1_32KernelTmaWarpSpecializedPingpongEEENS5_IJNSA_ILi64EEENSA_ILi256EEENSA_ILi128EEEEEEaNS5_IJNS4_6LayoutINS5_IJiNS5_IJSB_iEEEiEEENS5_IJlNS5_IJSC_SB_EEElEEEEENSK_INS5_IJNS5_IJSG_iEEENS5_IJSI_iEEEiEEENS5_IJNS5_IJSI_NSA_ILi8192EEEEEENS5_IJSC_lEEElEEEEEEEEaNS5_IJlSC_lEEENS4_8TiledMMAINS4_8MMA_AtomIJNS4_4SM904GMMA6SPARSE28GMMA_64x256x64_S32S8S8_SS_TNILNS13_9SparseSelE0EEEEEENSK_INS5_IJSC_SC_SC_EEENS5_IJNSA_ILi0EEES1A_S1A_EEEEENS5_IJNS4_10UnderscoreES1D_S1D_EEEEENS4_13SM90_TMA_LOADENS4_14ComposedLayoutINS4_7SwizzleILi2ELi4ELi3EEENS4_25smem_sparse_ptr_flag_bitsILi2ELi8EEENSK_INS5_IJNS5_IJSC_NSA_ILi8EEEEEENS5_IJSB_SG_EEEEEENS5_IJNS5_IJS1A_SI_EEESN_EEEEEEEvNS4_8identityENS4_23SM90_TMA_LOAD_MULTICASTENS1H_INS1I_ILi3ELi4ELi3EEENS4_18smem_ptr_flag_bitsILi8EEENSK_INS5_IJS1M_SI_EEENS5_IJSI_SC_EEEEEEEvS1U_EENS_8epilogue10collective6detail29Sm90TmaWarpSpecializedAdapterINS25_15DefaultEpilogueIiNS5_IJSC_llEEES29_NS24_6thread17LinearCombinationIiLi1EiiLNS2A_9ScaleType4KindE0ELNS_15FloatRoundStyleE2EiEENS1_15EpilogueDefaultEEEEEvvEEEEvNT_6ParamsE,"",@"SHT_CUDA_INFO"
	.sectionflags	@""
	.align	4


	//----- nvinfo : EIATTR_CUDA_API_VERSION
	.align		4
        /*0000*/ 	.byte	0x04, 0x37
        /*0002*/ 	.short	(.L_18 - .L_17)
.L_17:
        /*0004*/ 	.word	0x00000082


	//----- nvinfo : EIATTR_KPARAM_INFO
	.align		4
.L_18:
        /*0008*/ 	.byte	0x04, 0x17
        /*000a*/ 	.short	(.L_20 - .L_19)
.L_19:
        /*000c*/ 	.word	0x00000000
        /*0010*/ 	.short	0x0000
        /*0012*/ 	.short	0x0070
        /*0014*/ 	.byte	0x00, 0xf0, 0x01, 0x14


	//----- nvinfo : EIATTR_SPARSE_MMA_MASK
	.align		4
.L_20:
        /*0018*/ 	.byte	0x03, 0x50
        /*001a*/ 	.short	0x0004


	//----- nvinfo : EIATTR_MAXREG_COUNT
	.align		4
        /*001c*/ 	.byte	0x03, 0x1b
        /*001e*/ 	.short	0x00a8


	//----- nvinfo : EIATTR_NUM_BARRIERS
	.align		4
        /*0020*/ 	.byte	0x02, 0x4c
        /*0022*/ 	.byte	0x01
	.zero		1


	//----- nvinfo : EIATTR_MERCURY_ISA_VERSION
	.align		4
        /*0024*/ 	.byte	0x03, 0x5f
        /*0026*/ 	.short	0x0101


	//----- nvinfo : EIATTR_INT_WARP_WIDE_INSTR_OFFSETS
	.align		4
        /*0028*/ 	.byte	0x04, 0x31
        /*002a*/ 	.short	(.L_22 - .L_21)


	//   ....[0]....
.L_21:
        /*002c*/ 	.word	0x00000500


	//   ....[1]....
        /*0030*/ 	.word	0x00000600


	//   ....[2]....
        /*0034*/ 	.word	0x00000620


	//   ....[3]....
        /*0038*/ 	.word	0x00000640


	//   ....[4]....
        /*003c*/ 	.word	0x000007a0


	//   ....[5]....
        /*0040*/ 	.word	0x000007b0


	//   ....[6]....
        /*0044*/ 	.word	0x000007c0


	//   ....[7]....
        /*0048*/ 	.word	0x000007e0


	//----- nvinfo : EIATTR_COOP_GROUP_MASK_REGIDS
	.align		4
.L_22:
        /*004c*/ 	.byte	0x04, 0x29
        /*004e*/ 	.short	(.L_24 - .L_23)


	//   ....[0]....
.L_23:
        /*0050*/ 	.word	0xffffffff


	//   ....[1]....
        /*0054*/ 	.word	0xffffffff


	//   ....[2]....
        /*0058*/ 	.word	0xffffffff


	//   ....[3]....
        /*005c*/ 	.word	0xffffffff


	//   ....[4]....
        /*0060*/ 	.word	0xffffffff


	//   ....[5]....
        /*0064*/ 	.word	0xffffffff


	//   ....[6]....
        /*0068*/ 	.word	0xffffffff


	//----- nvinfo : EIATTR_COOP_GROUP_INSTR_OFFSETS
	.align		4
.L_24:
        /*006c*/ 	.byte	0x04, 0x28
        /*006e*/ 	.short	(.L_26 - .L_25)


	//   ....[0]....
.L_25:
        /*0070*/ 	.word	0x00000060


	//   ....[1]....
        /*0074*/ 	.word	0x00000070


	//   ....[2]....
        /*0078*/ 	.word	0x00000160


	//   ....[3]....
        /*007c*/ 	.word	0x00000340


	//   ....[4]....
        /*0080*/ 	.word	0x00000380


	//   ....[5]....
        /*0084*/ 	.word	0x00000410


	//   ....[6]....
        /*0088*/ 	.word	0x00000980


	//----- nvinfo : EIATTR_REG_RECONFIG
	.align		4
.L_26:
        /*008c*/ 	.byte	0x01, 0x54
	.zero		2


	//----- nvinfo : EIATTR_MBARRIER_INSTR_OFFSETS
	.align		4
        /*0090*/ 	.byte	0x04, 0x39
        /*0092*/ 	.short	(.L_28 - .L_27)


	//   ....[0]....
.L_27:
        /*0094*/ 	.word	0x00000260
        /*0098*/ 	.word	0x000000ff
        /*009c*/ 	.word	0x00000000
        /*00a0*/ 	.short	0x0100
        /*00a2*/ 	.byte	0x08
	.zero		1


	//   ....[1]....
        /*00a4*/ 	.word	0x00000270
        /*00a8*/ 	.word	0x000000ff
        /*00ac*/ 	.word	0x00000030
        /*00b0*/ 	.short	0x0100
        /*00b2*/ 	.byte	0x08
	.zero		1


	//   ....[2]....
        /*00b4*/ 	.word	0x00000280
        /*00b8*/ 	.word	0x000000ff
        /*00bc*/ 	.word	0x00000008
        /*00c0*/ 	.short	0x0100
        /*00c2*/ 	.byte	0x08
	.zero		1


	//   ....[3]....
        /*00c4*/ 	.word	0x00000290
        /*00c8*/ 	.word	0x000000ff
        /*00cc*/ 	.word	0x00000038
        /*00d0*/ 	.short	0x0100
        /*00d2*/ 	.byte	0x08
	.zero		1


	//   ....[4]....
        /*00d4*/ 	.word	0x000002a0
        /*00d8*/ 	.word	0x000000ff
        /*00dc*/ 	.word	0x00000010
        /*00e0*/ 	.short	0x0100
        /*00e2*/ 	.byte	0x08
	.zero		1


	//   ....[5]....
        /*00e4*/ 	.word	0x000002b0
        /*00e8*/ 	.word	0x000000ff
        /*00ec*/ 	.word	0x00000040
        /*00f0*/ 	.short	0x0100
        /*00f2*/ 	.byte	0x08
	.zero		1


	//   ....[6]....
        /*00f4*/ 	.word	0x000002c0
        /*00f8*/ 	.word	0x000000ff
        /*00fc*/ 	.word	0x00000018
        /*0100*/ 	.short	0x0100
        /*0102*/ 	.byte	0x08
	.zero		1


	//   ....[7]....
        /*0104*/ 	.word	0x000002d0
        /*0108*/ 	.word	0x000000ff
        /*010c*/ 	.word	0x00000048
        /*0110*/ 	.short	0x0100
        /*0112*/ 	.byte	0x08
	.zero		1


	//   ....[8]....
        /*0114*/ 	.word	0x000002e0
        /*0118*/ 	.word	0x000000ff
        /*011c*/ 	.word	0x00000020
        /*0120*/ 	.short	0x0100
        /*0122*/ 	.byte	0x08
	.zero		1


	//   ....[9]....
        /*0124*/ 	.word	0x000002f0
        /*0128*/ 	.word	0x000000ff
        /*012c*/ 	.word	0x00000050
        /*0130*/ 	.short	0x0100
        /*0132*/ 	.byte	0x08
	.zero		1


	//   ....[10]....
        /*0134*/ 	.word	0x00000300
        /*0138*/ 	.word	0x000000ff
        /*013c*/ 	.word	0x00000028
        /*0140*/ 	.short	0x0100
        /*0142*/ 	.byte	0x08
	.zero		1


	//   ....[11]....
        /*0144*/ 	.word	0x00000310
        /*0148*/ 	.word	0x000000ff
        /*014c*/ 	.word	0x00000058
        /*0150*/ 	.short	0x0100
        /*0152*/ 	.byte	0x08
	.zero		1


	//   ....[12]....
        /*0154*/ 	.word	0x00000830
        /*0158*/ 	.word	0x000000ff
        /*015c*/ 	.word	0x00000090
        /*0160*/ 	.short	0x0100
        /*0162*/ 	.byte	0x08
	.zero		1


	//   ....[13]....
        /*0164*/ 	.word	0x000008d0
        /*0168*/ 	.word	0x000000ff
        /*016c*/ 	.word	0x00000098
        /*0170*/ 	.short	0x0100
        /*0172*/ 	.byte	0x08
	.zero		1


	//   ....[14]....
        /*0174*/ 	.word	0x00000900
        /*0178*/ 	.word	0x000000ff
        /*017c*/ 	.word	0x00000070
        /*0180*/ 	.short	0x0100
        /*0182*/ 	.byte	0x09
	.zero		1


	//   ....[15]....
        /*0184*/ 	.word	0x00000910
        /*0188*/ 	.word	0x000000ff
        /*018c*/ 	.word	0x00000078
        /*0190*/ 	.short	0x0100
        /*0192*/ 	.byte	0x09
	.zero		1


	//   ....[16]....
        /*0194*/ 	.word	0x00000920
        /*0198*/ 	.word	0x000000ff
        /*019c*/ 	.word	0x00000080
        /*01a0*/ 	.short	0x0100
        /*01a2*/ 	.byte	0x09
	.zero		1


	//   ....[17]....
        /*01a4*/ 	.word	0x00000930
        /*01a8*/ 	.word	0x000000ff
        /*01ac*/ 	.word	0x00000088
        /*01b0*/ 	.short	0x0100
        /*01b2*/ 	.byte	0x09
	.zero		1


	//   ....[18]....
        /*01b4*/ 	.word	0x00001760
        /*01b8*/ 	.word	0x000000ff
        /*01bc*/ 	.word	0xfffffff8
        /*01c0*/ 	.short	0x010a
        /*01c2*/ 	.byte	0x08
	.zero		1


	//   ....[19]....
        /*01c4*/ 	.word	0x00001c30
        /*01c8*/ 	.word	0x000000ff
        /*01cc*/ 	.word	0x00000000
        /*01d0*/ 	.short	0x010a
        /*01d2*/ 	.byte	0x0b
	.zero		1


	//   ....[20]....
        /*01d4*/ 	.word	0x00001c90
        /*01d8*/ 	.word	0x000000ff
        /*01dc*/ 	.word	0x00000000
        /*01e0*/ 	.short	0x010a
        /*01e2*/ 	.byte	0x0b
	.zero		1


	//   ....[21]....
        /*01e4*/ 	.word	0x00001e70
        /*01e8*/ 	.word	0x00000098
        /*01ec*/ 	.word	0x00000000
        /*01f0*/ 	.short	0x0101
        /*01f2*/ 	.byte	0x3f
	.zero		1


	//   ....[22]....
        /*01f4*/ 	.word	0x00002000
        /*01f8*/ 	.word	0x00000016
        /*01fc*/ 	.word	0x00000000
        /*0200*/ 	.short	0x0101
        /*0202*/ 	.byte	0x13
	.zero		1


	//   ....[23]....
        /*0204*/ 	.word	0x00002050
        /*0208*/ 	.word	0x000000ff
        /*020c*/ 	.word	0x00000008
        /*0210*/ 	.short	0x010a
        /*0212*/ 	.byte	0x08
	.zero		1


	//   ....[24]....
        /*0214*/ 	.word	0x0000b480
        /*0218*/ 	.word	0x00000004
        /*021c*/ 	.word	0x00000000
        /*0220*/ 	.short	0x0101
        /*0222*/ 	.byte	0x13
	.zero		1


	//   ....[25]....
        /*0224*/ 	.word	0x0000bdd0
        /*0228*/ 	.word	0x00000014
        /*022c*/ 	.word	0x00000030
        /*0230*/ 	.short	0x010a
        /*0232*/ 	.byte	0x3f
	.zero		1


	//   ....[26]....
        /*0234*/ 	.word	0x0000c230
        /*0238*/ 	.word	0x0000000a
        /*023c*/ 	.word	0x00000098
        /*0240*/ 	.short	0x0101
        /*0242*/ 	.byte	0x3f
	.zero		1


	//   ....[27]....
        /*0244*/ 	.word	0x0000c9a0
        /*0248*/ 	.word	0x00000005
        /*024c*/ 	.word	0x00000000
        /*0250*/ 	.short	0x010a
        /*0252*/ 	.byte	0x3f
	.zero		1


	//   ....[28]....
        /*0254*/ 	.word	0x0000ca20
        /*0258*/ 	.word	0x00000007
        /*025c*/ 	.word	0x00000000
        /*0260*/ 	.short	0x010a
        /*0262*/ 	.byte	0x3f
	.zero		1


	//   ....[29]....
        /*0264*/ 	.word	0x0000cab0
        /*0268*/ 	.word	0x00000006
        /*026c*/ 	.word	0x00000000
        /*0270*/ 	.short	0x010a
        /*0272*/ 	.byte	0x3f
	.zero		1


	//   ....[30]....
        /*0274*/ 	.word	0x0000cb40
        /*0278*/ 	.word	0x00000009
        /*027c*/ 	.word	0x00000000
        /*0280*/ 	.short	0x010a
        /*0282*/ 	.byte	0x3f
	.zero		1


	//   ....[31]....
        /*0284*/ 	.word	0x0000cbd0
        /*0288*/ 	.word	0x00000006
        /*028c*/ 	.word	0x00000000
        /*0290*/ 	.short	0x010a
        /*0292*/ 	.byte	0x3f
	.zero		1


	//   ....[32]....
        /*0294*/ 	.word	0x0000cc60
        /*0298*/ 	.word	0x00000003
        /*029c*/ 	.word	0x00000000
        /*02a0*/ 	.short	0x010a
        /*02a2*/ 	.byte	0x3f
	.zero		1


	//   ....[33]....
        /*02a4*/ 	.word	0x0000ccd0
        /*02a8*/ 	.word	0x00000016
        /*02ac*/ 	.word	0xfffffff8
        /*02b0*/ 	.short	0x010a
        /*02b2*/ 	.byte	0x3f
	.zero		1


	//   ....[34]....
        /*02b4*/ 	.word	0x0000cd30
        /*02b8*/ 	.word	0x00000099
        /*02bc*/ 	.word	0x00000000
        /*02c0*/ 	.short	0x010a
        /*02c2*/ 	.byte	0x3f
	.zero		1


	//   ....[35]....
        /*02c4*/ 	.word	0x0000cd90
        /*02c8*/ 	.word	0x00000016
        /*02cc*/ 	.word	0x00000008
        /*02d0*/ 	.short	0x010a
        /*02d2*/ 	.byte	0x3f
	.zero		1


	//   ....[36]....
        /*02d4*/ 	.word	0x0000ce60
        /*02d8*/ 	.word	0x00000014
        /*02dc*/ 	.word	0x00000030
        /*02e0*/ 	.short	0x010a
        /*02e2*/ 	.byte	0x3f
	.zero		1


	//   ....[37]....
        /*02e4*/ 	.word	0x0000cf40
        /*02e8*/ 	.word	0x00000005
        /*02ec*/ 	.word	0x00000000
        /*02f0*/ 	.short	0x010a
        /*02f2*/ 	.byte	0x3f
	.zero		1


	//   ....[38]....
        /*02f4*/ 	.word	0x0000cf90
        /*02f8*/ 	.word	0x00000007
        /*02fc*/ 	.word	0x00000000
        /*0300*/ 	.short	0x010a
        /*0302*/ 	.byte	0x3f
	.zero		1


	//   ....[39]....
        /*0304*/ 	.word	0x0000cfe0
        /*0308*/ 	.word	0x00000006
        /*030c*/ 	.word	0x00000000
        /*0310*/ 	.short	0x010a
        /*0312*/ 	.byte	0x3f
	.zero		1


	//   ....[40]....
        /*0314*/ 	.word	0x0000d030
        /*0318*/ 	.word	0x00000009
        /*031c*/ 	.word	0x00000000
        /*0320*/ 	.short	0x010a
        /*0322*/ 	.byte	0x3f
	.zero		1


	//   ....[41]....
        /*0324*/ 	.word	0x0000d080
        /*0328*/ 	.word	0x00000006
        /*032c*/ 	.word	0x00000000
        /*0330*/ 	.short	0x010a
        /*0332*/ 	.byte	0x3f
	.zero		1


	//----- nvinfo : EIATTR_NUM_MBARRIERS
	.align		4
.L_28:
        /*0334*/ 	.byte	0x03, 0x38
        /*0336*/ 	.short	0x0012


	//----- nvinfo : EIATTR_EXIT_INSTR_OFFSETS
	.align		4
        /*0338*/ 	.byte	0x04, 0x1c
        /*033a*/ 	.short	(.L_30 - .L_29)


	//   ....[0]....
.L_29:
        /*033c*/ 	.word	0x000013d0


	//   ....[1]....
        /*0340*/ 	.word	0x00001430


	//   ....[2]....
        /*0344*/ 	.word	0x0000ba90


	//   ....[3]....
        /*0348*/ 	.word	0x0000bac0


	//   ....[4]....
        /*034c*/ 	.word	0x0000ccb0


	//----- nvinfo : EIATTR_MAX_THREADS
	.align		4
.L_30:
        /*0350*/ 	.byte	0x04, 0x05
        /*0352*/ 	.short	(.L_32 - .L_31)
.L_31:
        /*0354*/ 	.word	0x00000180
        /*0358*/ 	.word	0x00000001
        /*035c*/ 	.word	0x00000001


	//----- nvinfo : EIATTR_CRS_STACK_SIZE
	.align		4
.L_32:
        /*0360*/ 	.byte	0x04, 0x1e
        /*0362*/ 	.short	(.L_34 - .L_33)
.L_33:
        /*0364*/ 	.word	0x00000000


	//----- nvinfo : EIATTR_CBANK_PARAM_SIZE
	.align		4
.L_34:
        /*0368*/ 	.byte	0x03, 0x19
        /*036a*/ 	.short	0x0570


	//----- nvinfo : EIATTR_PARAM_CBANK
	.align		4
        /*036c*/ 	.byte	0x04, 0x0a
        /*036e*/ 	.short	(.L_36 - .L_35)
	.align		4
.L_35:
        /*0370*/ 	.word	index@(.nv.constant0._ZN7cutlass13device_kernelINS_4gemm6kernel13GemmUniversalIN4cute5tupleIJiiiiEEENS1_10collective13CollectiveMmaINS1_40MainloopSm90TmaGmmaWarpSpecializedSparseILi6ENS5_IJNS4_1CILi2EEENSA_ILi1EEESC_EEENS1_32KernelTmaWarpSpecializedPingpongEEENS5_IJNSA_ILi64EEENSA_ILi256EEENSA_ILi128EEEEEEaNS5_IJNS4_6LayoutINS5_IJiNS5_IJSB_iEEEiEEENS5_IJlNS5_IJSC_SB_EEElEEEEENSK_INS5_IJNS5_IJSG_iEEENS5_IJSI_iEEEiEEENS5_IJNS5_IJSI_NSA_ILi8192EEEEEENS5_IJSC_lEEElEEEEEEEEaNS5_IJlSC_lEEENS4_8TiledMMAINS4_8MMA_AtomIJNS4_4SM904GMMA6SPARSE28GMMA_64x256x64_S32S8S8_SS_TNILNS13_9SparseSelE0EEEEEENSK_INS5_IJSC_SC_SC_EEENS5_IJNSA_ILi0EEES1A_S1A_EEEEENS5_IJNS4_10UnderscoreES1D_S1D_EEEEENS4_13SM90_TMA_LOADENS4_14ComposedLayoutINS4_7SwizzleILi2ELi4ELi3EEENS4_25smem_sparse_ptr_flag_bitsILi2ELi8EEENSK_INS5_IJNS5_IJSC_NSA_ILi8EEEEEENS5_IJSB_SG_EEEEEENS5_IJNS5_IJS1A_SI_EEESN_EEEEEEEvNS4_8identityENS4_23SM90_TMA_LOAD_MULTICASTENS1H_INS1I_ILi3ELi4ELi3EEENS4_18smem_ptr_flag_bitsILi8EEENSK_INS5_IJS1M_SI_EEENS5_IJSI_SC_EEEEEEEvS1U_EENS_8epilogue10collective6detail29Sm90TmaWarpSpecializedAdapterINS25_15DefaultEpilogueIiNS5_IJSC_llEEES29_NS24_6thread17LinearCombinationIiLi1EiiLNS2A_9ScaleType4KindE0ELNS_15FloatRoundStyleE2EiEENS1_15EpilogueDefaultEEEEEvvEEEEvNT_6ParamsE)
        /*0374*/ 	.short	0x0210
        /*0376*/ 	.short	0x0570


	//----- nvinfo : EIATTR_SW_WAR
	.align		4
.L_36:
        /*0378*/ 	.byte	0x04, 0x36
        /*037a*/ 	.short	(.L_38 - .L_37)
.L_37:
        /*037c*/ 	.word	0x00000008
.L_38:


//--------------------- .nv.callgraph             --------------------------
	.section	.nv.callgraph,"",@"SHT_CUDA_CALLGRAPH"
	.align	4
	.sectionentsize	8
	.align		4
        /*0000*/ 	.word	0x00000000
	.align		4
        /*0004*/ 	.word	0xffffffff
	.align		4
        /*0008*/ 	.word	0x00000000
	.align		4
        /*000c*/ 	.word	0xfffffffe
	.align		4
        /*0010*/ 	.word	0x00000000
	.align		4
        /*0014*/ 	.word	0xfffffffd
	.align		4
        /*0018*/ 	.word	0x00000000
	.align		4
        /*001c*/ 	.word	0xfffffffc


//--------------------- .nv.constant4             --------------------------
	.section	.nv.constant4,"a",@progbits
	.align	8
	.align		8
.nv.constant4:
        /*0000*/ 	.dword	_ZN39_INTERNAL_f54afb2e_4_k_cu_d5af47ee_27904cuda3std3__45__cpo5beginE
	.align		8
        /*0008*/ 	.dword	_ZN39_INTERNAL_f54afb2e_4_k_cu_d5af47ee_27904cuda3std3__45__cpo3endE
	.align		8
        /*0010*/ 	.dword	_ZN39_INTERNAL_f54afb2e_4_k_cu_d5af47ee_27904cuda3std3__45__cpo6cbeginE
	.align		8
        /*0018*/ 	.dword	_ZN39_INTERNAL_f54afb2e_4_k_cu_d5af47ee_27904cuda3std3__45__cpo4cendE
	.align		8
        /*0020*/ 	.dword	_ZN39_INTERNAL_f54afb2e_4_k_cu_d5af47ee_27904cuda3std3__441_GLOBAL__N__f54afb2e_4_k_cu_d5af47ee_27906ignoreE
	.align		8
        /*0028*/ 	.dword	_ZN39_INTERNAL_f54afb2e_4_k_cu_d5af47ee_27904cuda3std3__419piecewise_constructE
	.align		8
        /*0030*/ 	.dword	_ZN39_INTERNAL_f54afb2e_4_k_cu_d5af47ee_27904cuda3std3__48in_placeE
	.align		8
        /*0038*/ 	.dword	_ZN39_INTERNAL_f54afb2e_4_k_cu_d5af47ee_27904cuda3std6ranges3__45__cpo4swapE
	.align		8
        /*0040*/ 	.dword	_ZN39_INTERNAL_f54afb2e_4_k_cu_d5af47ee_27904cuda3std6ranges3__45__cpo9iter_moveE
	.align		8
        /*0048*/ 	.dword	_ZN39_INTERNAL_f54afb2e_4_k_cu_d5af47ee_27904cute7productE
	.align		8
        /*0050*/ 	.dword	_ZN39_INTERNAL_f54afb2e_4_k_cu_d5af47ee_27904cute1_E


//--------------------- .text._ZN7cutlass13device_kernelINS_4gemm6kernel13GemmUniversalIN4cute5tupleIJiiiiEEENS1_10collective13CollectiveMmaINS1_40MainloopSm90TmaGmmaWarpSpecializedSparseILi6ENS5_IJNS4_1CILi2EEENSA_ILi1EEESC_EEENS1_32KernelTmaWarpSpecializedPingpongEEENS5_IJNSA_ILi64EEENSA_ILi256EEENSA_ILi128EEEEEEaNS5_IJNS4_6LayoutINS5_IJiNS5_IJSB_iEEEiEEENS5_IJlNS5_IJSC_SB_EEElEEEEENSK_INS5_IJNS5_IJSG_iEEENS5_IJSI_iEEEiEEENS5_IJNS5_IJSI_NSA_ILi8192EEEEEENS5_IJSC_lEEElEEEEEEEEaNS5_IJlSC_lEEENS4_8TiledMMAINS4_8MMA_AtomIJNS4_4SM904GMMA6SPARSE28GMMA_64x256x64_S32S8S8_SS_TNILNS13_9SparseSelE0EEEEEENSK_INS5_IJSC_SC_SC_EEENS5_IJNSA_ILi0EEES1A_S1A_EEEEENS5_IJNS4_10UnderscoreES1D_S1D_EEEEENS4_13SM90_TMA_LOADENS4_14ComposedLayoutINS4_7SwizzleILi2ELi4ELi3EEENS4_25smem_sparse_ptr_flag_bitsILi2ELi8EEENSK_INS5_IJNS5_IJSC_NSA_ILi8EEEEEENS5_IJSB_SG_EEEEEENS5_IJNS5_IJS1A_SI_EEESN_EEEEEEEvNS4_8identityENS4_23SM90_TMA_LOAD_MULTICASTENS1H_INS1I_ILi3ELi4ELi3EEENS4_18smem_ptr_flag_bitsILi8EEENSK_INS5_IJS1M_SI_EEENS5_IJSI_SC_EEEEEEEvS1U_EENS_8epilogue10collective6detail29Sm90TmaWarpSpecializedAdapterINS25_15DefaultEpilogueIiNS5_IJSC_llEEES29_NS24_6thread17LinearCombinationIiLi1EiiLNS2A_9ScaleType4KindE0ELNS_15FloatRoundStyleE2EiEENS1_15EpilogueDefaultEEEEEvvEEEEvNT_6ParamsE --------------------------
	.section	.text._ZN7cutlass13device_kernelINS_4gemm6kernel13GemmUniversalIN4cute5tupleIJiiiiEEENS1_10collective13CollectiveMmaINS1_40MainloopSm90TmaGmmaWarpSpecializedSparseILi6ENS5_IJNS4_1CILi2EEENSA_ILi1EEESC_EEENS1_32KernelTmaWarpSpecializedPingpongEEENS5_IJNSA_ILi64EEENSA_ILi256EEENSA_ILi128EEEEEEaNS5_IJNS4_6LayoutINS5_IJiNS5_IJSB_iEEEiEEENS5_IJlNS5_IJSC_SB_EEElEEEEENSK_INS5_IJNS5_IJSG_iEEENS5_IJSI_iEEEiEEENS5_IJNS5_IJSI_NSA_ILi8192EEEEEENS5_IJSC_lEEElEEEEEEEEaNS5_IJlSC_lEEENS4_8TiledMMAINS4_8MMA_AtomIJNS4_4SM904GMMA6SPARSE28GMMA_64x256x64_S32S8S8_SS_TNILNS13_9SparseSelE0EEEEEENSK_INS5_IJSC_SC_SC_EEENS5_IJNSA_ILi0EEES1A_S1A_EEEEENS5_IJNS4_10UnderscoreES1D_S1D_EEEEENS4_13SM90_TMA_LOADENS4_14ComposedLayoutINS4_7SwizzleILi2ELi4ELi3EEENS4_25smem_sparse_ptr_flag_bitsILi2ELi8EEENSK_INS5_IJNS5_IJSC_NSA_ILi8EEEEEENS5_IJSB_SG_EEEEEENS5_IJNS5_IJS1A_SI_EEESN_EEEEEEEvNS4_8identityENS4_23SM90_TMA_LOAD_MULTICASTENS1H_INS1I_ILi3ELi4ELi3EEENS4_18smem_ptr_flag_bitsILi8EEENSK_INS5_IJS1M_SI_EEENS5_IJSI_SC_EEEEEEEvS1U_EENS_8epilogue10collective6detail29Sm90TmaWarpSpecializedAdapterINS25_15DefaultEpilogueIiNS5_IJSC_llEEES29_NS24_6thread17LinearCombinationIiLi1EiiLNS2A_9ScaleType4KindE0ELNS_15FloatRoundStyleE2EiEENS1_15EpilogueDefaultEEEEEvvEEEEvNT_6ParamsE,"ax",@progbits
	.align	128
.text._ZN7cutlass13device_kernelINS_4gemm6kernel13GemmUniversalIN4cute5tupleIJiiiiEEENS1_10collective13CollectiveMmaINS1_40MainloopSm90TmaGmmaWarpSpecializedSparseILi6ENS5_IJNS4_1CILi2EEENSA_ILi1EEESC_EEENS1_32KernelTmaWarpSpecializedPingpongEEENS5_IJNSA_ILi64EEENSA_ILi256EEENSA_ILi128EEEEEEaNS5_IJNS4_6LayoutINS5_IJiNS5_IJSB_iEEEiEEENS5_IJlNS5_IJSC_SB_EEElEEEEENSK_INS5_IJNS5_IJSG_iEEENS5_IJSI_iEEEiEEENS5_IJNS5_IJSI_NSA_ILi8192EEEEEENS5_IJSC_lEEElEEEEEEEEaNS5_IJlSC_lEEENS4_8TiledMMAINS4_8MMA_AtomIJNS4_4SM904GMMA6SPARSE28GMMA_64x256x64_S32S8S8_SS_TNILNS13_9SparseSelE0EEEEEENSK_INS5_IJSC_SC_SC_EEENS5_IJNSA_ILi0EEES1A_S1A_EEEEENS5_IJNS4_10UnderscoreES1D_S1D_EEEEENS4_13SM90_TMA_LOADENS4_14ComposedLayoutINS4_7SwizzleILi2ELi4ELi3EEENS4_25smem_sparse_ptr_flag_bitsILi2ELi8EEENSK_INS5_IJNS5_IJSC_NSA_ILi8EEEEEENS5_IJSB_SG_EEEEEENS5_IJNS5_IJS1A_SI_EEESN_EEEEEEEvNS4_8identityENS4_23SM90_TMA_LOAD_MULTICASTENS1H_INS1I_ILi3ELi4ELi3EEENS4_18smem_ptr_flag_bitsILi8EEENSK_INS5_IJS1M_SI_EEENS5_IJSI_SC_EEEEEEEvS1U_EENS_8epilogue10collective6detail29Sm90TmaWarpSpecializedAdapterINS25_15DefaultEpilogueIiNS5_IJSC_llEEES29_NS24_6thread17LinearCombinationIiLi1EiiLNS2A_9ScaleType4KindE0ELNS_15FloatRoundStyleE2EiEENS1_15EpilogueDefaultEEEEEvvEEEEvNT_6ParamsE:
        .type           _ZN7cutlass13device_kernelINS_4gemm6kernel13GemmUniversalIN4cute5tupleIJiiiiEEENS1_10collective13CollectiveMmaINS1_40MainloopSm90TmaGmmaWarpSpecializedSparseILi6ENS5_IJNS4_1CILi2EEENSA_ILi1EEESC_EEENS1_32KernelTmaWarpSpecializedPingpongEEENS5_IJNSA_ILi64EEENSA_ILi256EEENSA_ILi128EEEEEEaNS5_IJNS4_6LayoutINS5_IJiNS5_IJSB_iEEEiEEENS5_IJlNS5_IJSC_SB_EEElEEEEENSK_INS5_IJNS5_IJSG_iEEENS5_IJSI_iEEEiEEENS5_IJNS5_IJSI_NSA_ILi8192EEEEEENS5_IJSC_lEEElEEEEEEEEaNS5_IJlSC_lEEENS4_8TiledMMAINS4_8MMA_AtomIJNS4_4SM904GMMA6SPARSE28GMMA_64x256x64_S32S8S8_SS_TNILNS13_9SparseSelE0EEEEEENSK_INS5_IJSC_SC_SC_EEENS5_IJNSA_ILi0EEES1A_S1A_EEEEENS5_IJNS4_10UnderscoreES1D_S1D_EEEEENS4_13SM90_TMA_LOADENS4_14ComposedLayoutINS4_7SwizzleILi2ELi4ELi3EEENS4_25smem_sparse_ptr_flag_bitsILi2ELi8EEENSK_INS5_IJNS5_IJSC_NSA_ILi8EEEEEENS5_IJSB_SG_EEEEEENS5_IJNS5_IJS1A_SI_EEESN_EEEEEEEvNS4_8identityENS4_23SM90_TMA_LOAD_MULTICASTENS1H_INS1I_ILi3ELi4ELi3EEENS4_18smem_ptr_flag_bitsILi8EEENSK_INS5_IJS1M_SI_EEENS5_IJSI_SC_EEEEEEEvS1U_EENS_8epilogue10collective6detail29Sm90TmaWarpSpecializedAdapterINS25_15DefaultEpilogueIiNS5_IJSC_llEEES29_NS24_6thread17LinearCombinationIiLi1EiiLNS2A_9ScaleType4KindE0ELNS_15FloatRoundStyleE2EiEENS1_15EpilogueDefaultEEEEEvvEEEEvNT_6ParamsE,@function
        .size           _ZN7cutlass13device_kernelINS_4gemm6kernel13GemmUniversalIN4cute5tupleIJiiiiEEENS1_10collective13CollectiveMmaINS1_40MainloopSm90TmaGmmaWarpSpecializedSparseILi6ENS5_IJNS4_1CILi2EEENSA_ILi1EEESC_EEENS1_32KernelTmaWarpSpecializedPingpongEEENS5_IJNSA_ILi64EEENSA_ILi256EEENSA_ILi128EEEEEEaNS5_IJNS4_6LayoutINS5_IJiNS5_IJSB_iEEEiEEENS5_IJlNS5_IJSC_SB_EEElEEEEENSK_INS5_IJNS5_IJSG_iEEENS5_IJSI_iEEEiEEENS5_IJNS5_IJSI_NSA_ILi8192EEEEEENS5_IJSC_lEEElEEEEEEEEaNS5_IJlSC_lEEENS4_8TiledMMAINS4_8MMA_AtomIJNS4_4SM904GMMA6SPARSE28GMMA_64x256x64_S32S8S8_SS_TNILNS13_9SparseSelE0EEEEEENSK_INS5_IJSC_SC_SC_EEENS5_IJNSA_ILi0EEES1A_S1A_EEEEENS5_IJNS4_10UnderscoreES1D_S1D_EEEEENS4_13SM90_TMA_LOADENS4_14ComposedLayoutINS4_7SwizzleILi2ELi4ELi3EEENS4_25smem_sparse_ptr_flag_bitsILi2ELi8EEENSK_INS5_IJNS5_IJSC_NSA_ILi8EEEEEENS5_IJSB_SG_EEEEEENS5_IJNS5_IJS1A_SI_EEESN_EEEEEEEvNS4_8identityENS4_23SM90_TMA_LOAD_MULTICASTENS1H_INS1I_ILi3ELi4ELi3EEENS4_18smem_ptr_flag_bitsILi8EEENSK_INS5_IJS1M_SI_EEENS5_IJSI_SC_EEEEEEEvS1U_EENS_8epilogue10collective6detail29Sm90TmaWarpSpecializedAdapterINS25_15DefaultEpilogueIiNS5_IJSC_llEEES29_NS24_6thread17LinearCombinationIiLi1EiiLNS2A_9ScaleType4KindE0ELNS_15FloatRoundStyleE2EiEENS1_15EpilogueDefaultEEEEEvvEEEEvNT_6ParamsE,(.L_x_324 - _ZN7cutlass13device_kernelINS_4gemm6kernel13GemmUniversalIN4cute5tupleIJiiiiEEENS1_10collective13CollectiveMmaINS1_40MainloopSm90TmaGmmaWarpSpecializedSparseILi6ENS5_IJNS4_1CILi2EEENSA_ILi1EEESC_EEENS1_32KernelTmaWarpSpecializedPingpongEEENS5_IJNSA_ILi64EEENSA_ILi256EEENSA_ILi128EEEEEEaNS5_IJNS4_6LayoutINS5_IJiNS5_IJSB_iEEEiEEENS5_IJlNS5_IJSC_SB_EEElEEEEENSK_INS5_IJNS5_IJSG_iEEENS5_IJSI_iEEEiEEENS5_IJNS5_IJSI_NSA_ILi8192EEEEEENS5_IJSC_lEEElEEEEEEEEaNS5_IJlSC_lEEENS4_8TiledMMAINS4_8MMA_AtomIJNS4_4SM904GMMA6SPARSE28GMMA_64x256x64_S32S8S8_SS_TNILNS13_9SparseSelE0EEEEEENSK_INS5_IJSC_SC_SC_EEENS5_IJNSA_ILi0EEES1A_S1A_EEEEENS5_IJNS4_10UnderscoreES1D_S1D_EEEEENS4_13SM90_TMA_LOADENS4_14ComposedLayoutINS4_7SwizzleILi2ELi4ELi3EEENS4_25smem_sparse_ptr_flag_bitsILi2ELi8EEENSK_INS5_IJNS5_IJSC_NSA_ILi8EEEEEENS5_IJSB_SG_EEEEEENS5_IJNS5_IJS1A_SI_EEESN_EEEEEEEvNS4_8identityENS4_23SM90_TMA_LOAD_MULTICASTENS1H_INS1I_ILi3ELi4ELi3EEENS4_18smem_ptr_flag_bitsILi8EEENSK_INS5_IJS1M_SI_EEENS5_IJSI_SC_EEEEEEEvS1U_EENS_8epilogue10collective6detail29Sm90TmaWarpSpecializedAdapterINS25_15DefaultEpilogueIiNS5_IJSC_llEEES29_NS24_6thread17LinearCombinationIiLi1EiiLNS2A_9ScaleType4KindE0ELNS_15FloatRoundStyleE2EiEENS1_15EpilogueDefaultEEEEEvvEEEEvNT_6ParamsE)
        .other          _ZN7cutlass13device_kernelINS_4gemm6kernel13GemmUniversalIN4cute5tupleIJiiiiEEENS1_10collective13CollectiveMmaINS1_40MainloopSm90TmaGmmaWarpSpecializedSparseILi6ENS5_IJNS4_1CILi2EEENSA_ILi1EEESC_EEENS1_32KernelTmaWarpSpecializedPingpongEEENS5_IJNSA_ILi64EEENSA_ILi256EEENSA_ILi128EEEEEEaNS5_IJNS4_6LayoutINS5_IJiNS5_IJSB_iEEEiEEENS5_IJlNS5_IJSC_SB_EEElEEEEENSK_INS5_IJNS5_IJSG_iEEENS5_IJSI_iEEEiEEENS5_IJNS5_IJSI_NSA_ILi8192EEEEEENS5_IJSC_lEEElEEEEEEEEaNS5_IJlSC_lEEENS4_8TiledMMAINS4_8MMA_AtomIJNS4_4SM904GMMA6SPARSE28GMMA_64x256x64_S32S8S8_SS_TNILNS13_9SparseSelE0EEEEEENSK_INS5_IJSC_SC_SC_EEENS5_IJNSA_ILi0EEES1A_S1A_EEEEENS5_IJNS4_10UnderscoreES1D_S1D_EEEEENS4_13SM90_TMA_LOADENS4_14ComposedLayoutINS4_7SwizzleILi2ELi4ELi3EEENS4_25smem_sparse_ptr_flag_bitsILi2ELi8EEENSK_INS5_IJNS5_IJSC_NSA_ILi8EEEEEENS5_IJSB_SG_EEEEEENS5_IJNS5_IJS1A_SI_EEESN_EEEEEEEvNS4_8identityENS4_23SM90_TMA_LOAD_MULTICASTENS1H_INS1I_ILi3ELi4ELi3EEENS4_18smem_ptr_flag_bitsILi8EEENSK_INS5_IJS1M_SI_EEENS5_IJSI_SC_EEEEEEEvS1U_EENS_8epilogue10collective6detail29Sm90TmaWarpSpecializedAdapterINS25_15DefaultEpilogueIiNS5_IJSC_llEEES29_NS24_6thread17LinearCombinationIiLi1EiiLNS2A_9ScaleType4KindE0ELNS_15FloatRoundStyleE2EiEENS1_15EpilogueDefaultEEEEEvvEEEEvNT_6ParamsE,@"STO_CUDA_ENTRY STV_DEFAULT"
_ZN7cutlass13device_kernelINS_4gemm6kernel13GemmUniversalIN4cute5tupleIJiiiiEEENS1_10collective13CollectiveMmaINS1_40MainloopSm90TmaGmmaWarpSpecializedSparseILi6ENS5_IJNS4_1CILi2EEENSA_ILi1EEESC_EEENS1_32KernelTmaWarpSpecializedPingpongEEENS5_IJNSA_ILi64EEENSA_ILi256EEENSA_ILi128EEEEEEaNS5_IJNS4_6LayoutINS5_IJiNS5_IJSB_iEEEiEEENS5_IJlNS5_IJSC_SB_EEElEEEEENSK_INS5_IJNS5_IJSG_iEEENS5_IJSI_iEEEiEEENS5_IJNS5_IJSI_NSA_ILi8192EEEEEENS5_IJSC_lEEElEEEEEEEEaNS5_IJlSC_lEEENS4_8TiledMMAINS4_8MMA_AtomIJNS4_4SM904GMMA6SPARSE28GMMA_64x256x64_S32S8S8_SS_TNILNS13_9SparseSelE0EEEEEENSK_INS5_IJSC_SC_SC_EEENS5_IJNSA_ILi0EEES1A_S1A_EEEEENS5_IJNS4_10UnderscoreES1D_S1D_EEEEENS4_13SM90_TMA_LOADENS4_14ComposedLayoutINS4_7SwizzleILi2ELi4ELi3EEENS4_25smem_sparse_ptr_flag_bitsILi2ELi8EEENSK_INS5_IJNS5_IJSC_NSA_ILi8EEEEEENS5_IJSB_SG_EEEEEENS5_IJNS5_IJS1A_SI_EEESN_EEEEEEEvNS4_8identityENS4_23SM90_TMA_LOAD_MULTICASTENS1H_INS1I_ILi3ELi4ELi3EEENS4_18smem_ptr_flag_bitsILi8EEENSK_INS5_IJS1M_SI_EEENS5_IJSI_SC_EEEEEEEvS1U_EENS_8epilogue10collective6detail29Sm90TmaWarpSpecializedAdapterINS25_15DefaultEpilogueIiNS5_IJSC_llEEES29_NS24_6thread17LinearCombinationIiLi1EiiLNS2A_9ScaleType4KindE0ELNS_15FloatRoundStyleE2EiEENS1_15EpilogueDefaultEEEEEvvEEEEvNT_6ParamsE:
[----:B------:R-:W-:Y:S01]  /*0000*/  LDC R1, c[0x0][0x28] ;  /* 0x00000a00ff017b82 */ /* 0x000fe20000000800 */
[----:B------:R-:W0:Y:S01]  /*0010*/  S2R R14, SR_TID.X ;  /* 0x00000000000e7919 */ /* 0x000e220000002100 */
[----:B------:R-:W-:Y:S01]  /*0020*/  ELECT P0, URZ, PT ;  /* 0x00000000003f782f */ /* 0x000fe20003800000 */
[----:B------:R-:W-:Y:S01]  /*0030*/  BSSY B0, `(.L_x_0) ;  /* 0x0000012000007945 */ /* 0x000fe20003800000 */
[--C-:B0-----:R-:W-:Y:S02]  /*0040*/  SHF.R.U32.HI R0, RZ, 0x5, R14.reuse ;  /* 0x00000005ff007819 */ /* 0x101fe4000001160e */
[----:B------:R-:W-:-:S03]  /*0050*/  SHF.R.U32.HI R4, RZ, 0x7, R14 ;  /* 0x00000007ff047819 */ /* 0x000fc6000001160e */
[----:B------:R-:W0:Y:S04]  /*0060*/  SHFL.IDX PT, R2, R0, RZ, 0x1f ;  /* 0x00001fff00027589 */ /* 0x000e2800000e0000 */
[----:B------:R1:W2:Y:S01]  /*0070*/  SHFL.IDX PT, R5, R4, RZ, 0x1f ;  /* 0x00001fff04057589 */ /* 0x0002a200000e0000 */
[----:B0-----:R-:W-:-:S13]  /*0080*/  ISETP.NE.OR P0, PT, R2, RZ, !P0 ;  /* 0x000000ff0200720c */ /* 0x001fda0004705670 */
[----:B-12---:R-:W-:Y:S05]  /*0090*/  @P0 BRA `(.L_x_1) ;  /* 0x00000000002c0947 */ /* 0x006fea0003800000 */
[----:B------:R-:W-:Y:S02]  /*00a0*/  ULDC.64 UR4, c[0x0][0x198] ;  /* 0x0000660000047ab9 */ /* 0x000fe40000000a00 */
[----:B------:R-:W-:Y:S02]  /*00b0*/  UIADD3 UR6, UP0, UR4, 0xf0, URZ ;  /* 0x000000f004067890 */ /* 0x000fe4000ff1e03f */
[----:B------:R-:W-:Y:S02]  /*00c0*/  UIADD3 UR8, UP1, UR4, 0x1f0, URZ ;  /* 0x000001f004087890 */ /* 0x000fe4000ff3e03f */
[----:B------:R-:W-:Y:S02]  /*00d0*/  UIADD3 UR4, UP2, UR4, 0x2f0, URZ ;  /* 0x000002f004047890 */ /* 0x000fe4000ff5e03f */
[----:B------:R-:W-:Y:S02]  /*00e0*/  UIADD3.X UR7, URZ, UR5, URZ, UP0, !UPT ;  /* 0x000000053f077290 */ /* 0x000fe400087fe43f */
[----:B------:R-:W-:-:S02]  /*00f0*/  UIADD3.X UR9, URZ, UR5, URZ, UP1, !UPT ;  /* 0x000000053f097290 */ /* 0x000fc40008ffe43f */
[----:B------:R-:W-:-:S05]  /*0100*/  UIADD3.X UR5, URZ, UR5, URZ, UP2, !UPT ;  /* 0x000000053f057290 */ /* 0x000fca00097fe43f */
[----:B------:R0:W-:Y:S02]  /*0110*/  UTMACCTL.PF [UR6] ;  /* 0x00000000060079b9 */ /* 0x0001e40008040000 */
[----:B------:R0:W-:Y:S02]  /*0120*/  UTMACCTL.PF [UR8] ;  /* 0x00000000080079b9 */ /* 0x0001e40008040000 */
[----:B------:R0:W-:Y:S02]  /*0130*/  UTMACCTL.PF [UR4] ;  /* 0x00000000040079b9 */ /* 0x0001e40008040000 */
[----:B0-----:R-:W-:Y:S01]  /*0140*/  NOP ;  /* 0x0000000000007918 */ /* 0x001fe20000000000 */
.L_x_1:
[----:B------:R-:W-:Y:S05]  /*0150*/  BSYNC B0 ;  /* 0x0000000000007941 */ /* 0x000fea0003800000 */
.L_x_0:
[----:B------:R-:W0:Y:S02]  /*0160*/  SHFL.IDX PT, R6, R0, RZ, 0x1f ;  /* 0x00001fff00067589 */ /* 0x000e2400000e0000 */
[----:B0-----:R-:W-:-:S13]  /*0170*/  ISETP.NE.AND P0, PT, R6, RZ, PT ;  /* 0x000000ff0600720c */ /* 0x001fda0003f05270 */
[----:B------:R-:W-:Y:S05]  /*0180*/  @P0 BRA `(.L_x_2) ;  /* 0x0000000000680947 */ /* 0x000fea0003800000 */
[----:B------:R-:W0:Y:S01]  /*0190*/  S2UR UR8, SR_CgaCtaId ;  /* 0x00000000000879c3 */ /* 0x000e220000008800 */
[----:B------:R-:W-:Y:S01]  /*01a0*/  UMOV UR4, 0x400 ;  /* 0x0000040000047882 */ /* 0x000fe20000000000 */
[----:B------:R-:W-:Y:S01]  /*01b0*/  UMOV UR5, 0x1 ;  /* 0x0000000100057882 */ /* 0x000fe20000000000 */
[----:B------:R-:W-:Y:S01]  /*01c0*/  UMOV UR6, 0x2 ;  /* 0x0000000200067882 */ /* 0x000fe20000000000 */
[----:B------:R-:W-:Y:S01]  /*01d0*/  ELECT P0, URZ, PT ;  /* 0x00000000003f782f */ /* 0x000fe20003800000 */
[----:B------:R-:W-:-:S04]  /*01e0*/  UIADD3 UR6, -UR6, 0x100000, URZ ;  /* 0x0010000006067890 */ /* 0x000fc8000fffe13f */
[----:B------:R-:W-:Y:S02]  /*01f0*/  USHF.L.U32 UR7, UR6, 0xb, URZ ;  /* 0x0000000b06077899 */ /* 0x000fe4000800063f */
[----:B------:R-:W-:Y:S02]  /*0200*/  USHF.L.U32 UR6, UR6, 0x1, URZ ;  /* 0x0000000106067899 */ /* 0x000fe4000800063f */
[----:B0-----:R-:W-:Y:S02]  /*0210*/  ULEA UR8, UR8, UR4, 0x18 ;  /* 0x0000000408087291 */ /* 0x001fe4000f8ec03f */
[----:B------:R-:W-:-:S04]  /*0220*/  UIADD3 UR4, -UR5, 0x100000, URZ ;  /* 0x0010000005047890 */ /* 0x000fc8000fffe13f */
[----:B------:R-:W-:Y:S02]  /*0230*/  USHF.L.U32 UR5, UR4, 0xb, URZ ;  /* 0x0000000b04057899 */ /* 0x000fe4000800063f */
[----:B------:R-:W-:Y:S01]  /*0240*/  USHF.L.U32 UR4, UR4, 0x1, URZ ;  /* 0x0000000104047899 */ /* 0x000fe2000800063f */
[----:B------:R-:W0:Y:S11]  /*0250*/  FENCE.VIEW.ASYNC.S ;  /* 0x00000000000073c6 */ /* 0x000e360000000000 */
[----:B0-----:R0:W1:Y:S01]  /*0260*/  SYNCS.EXCH.64 URZ, [UR8], UR4 ;  /* 0x00000004083f75b2 */ /* 0x0010620008000100 */
[----:B------:R0:W2:Y:S01]  /*0270*/  SYNCS.EXCH.64 URZ, [UR8+0x30], UR6 ;  /* 0x00003006083f75b2 */ /* 0x0000a20008000100 */
[----:B------:R0:W3:Y:S01]  /*0280*/  SYNCS.EXCH.64 URZ, [UR8+0x8], UR4 ;  /* 0x00000804083f75b2 */ /* 0x0000e20008000100 */
[----:B------:R0:W4:Y:S01]  /*0290*/  SYNCS.EXCH.64 URZ, [UR8+0x38], UR6 ;  /* 0x00003806083f75b2 */ /* 0x0001220008000100 */
[----:B------:R0:W0:Y:S01]  /*02a0*/  SYNCS.EXCH.64 URZ, [UR8+0x10], UR4 ;  /* 0x00001004083f75b2 */ /* 0x0000220008000100 */
[----:B------:R0:W0:Y:S01]  /*02b0*/  SYNCS.EXCH.64 URZ, [UR8+0x40], UR6 ;  /* 0x00004006083f75b2 */ /* 0x0000220008000100 */
[----:B------:R0:W0:Y:S01]  /*02c0*/  SYNCS.EXCH.64 URZ, [UR8+0x18], UR4 ;  /* 0x00001804083f75b2 */ /* 0x0000220008000100 */
[----:B------:R0:W0:Y:S01]  /*02d0*/  SYNCS.EXCH.64 URZ, [UR8+0x48], UR6 ;  /* 0x00004806083f75b2 */ /* 0x0000220008000100 */
[----:B------:R0:W0:Y:S01]  /*02e0*/  SYNCS.EXCH.64 URZ, [UR8+0x20], UR4 ;  /* 0x00002004083f75b2 */ /* 0x0000220008000100 */
[----:B------:R0:W0:Y:S01]  /*02f0*/  SYNCS.EXCH.64 URZ, [UR8+0x50], UR6 ;  /* 0x00005006083f75b2 */ /* 0x0000220008000100 */
[----:B------:R0:W0:Y:S01]  /*0300*/  SYNCS.EXCH.64 URZ, [UR8+0x28], UR4 ;  /* 0x00002804083f75b2 */ /* 0x0000220008000100 */
[----:B------:R0:W0:Y:S01]  /*0310*/  SYNCS.EXCH.64 URZ, [UR8+0x58], UR6 ;  /* 0x00005806083f75b2 */ /* 0x0000220008000100 */
[----:B------:R-:W-:Y:S01]  /*0320*/  NOP ;  /* 0x0000000000007918 */ /* 0x000fe20000000000 */
.L_x_2:
[----:B------:R-:W-:Y:S01]  /*0330*/  SHF.R.S32.HI R3, RZ, 0x1f, R14 ;  /* 0x0000001fff037819 */ /* 0x000fe2000001140e */
[----:B------:R-:W5:Y:S01]  /*0340*/  SHFL.IDX PT, R7, R0, RZ, 0x1f ;  /* 0x00001fff00077589 */ /* 0x000f6200000e0000 */
[----:B------:R-:W1:Y:S01]  /*0350*/  S2UR UR12, SR_CTAID.X ;  /* 0x00000000000c79c3 */ /* 0x000e620000002500 */
[----:B------:R-:W-:Y:S02]  /*0360*/  ELECT P0, URZ, PT ;  /* 0x00000000003f782f */ /* 0x000fe40003800000 */
[----:B------:R-:W-:Y:S01]  /*0370*/  LEA.HI R3, R3, R14, RZ, 0x7 ;  /* 0x0000000e03037211 */ /* 0x000fe200078f38ff */
[----:B------:R1:W2:Y:S01]  /*0380*/  SHFL.IDX PT, R9, R0, RZ, 0x1f ;  /* 0x00001fff00097589 */ /* 0x0002a200000e0000 */
[----:B------:R-:W-:Y:S01]  /*0390*/  ELECT P1, URZ, PT ;  /* 0x00000000003f782f */ /* 0x000fe20003820000 */
[----:B------:R-:W-:Y:S01]  /*03a0*/  NOP ;  /* 0x0000000000007918 */ /* 0x000fe20000000000 */
[----:B------:R-:W-:Y:S01]  /*03b0*/  LOP3.LUT R3, R3, 0xffffff80, RZ, 0xc0, !PT ;  /* 0xffffff8003037812 */ /* 0x000fe200078ec0ff */
[----:B------:R-:W3:Y:S01]  /*03c0*/  S2R R16, SR_CTAID.Y ;  /* 0x0000000000107919 */ /* 0x000ee20000002600 */
[----:B0-----:R-:W-:Y:S01]  /*03d0*/  ULDC UR4, c[0x0][0x150] ;  /* 0x0000540000047ab9 */ /* 0x001fe20000000800 */
[----:B------:R-:W0:Y:S01]  /*03e0*/  LDC R11, c[0x0][0x144] ;  /* 0x00005100ff0b7b82 */ /* 0x000e220000000800 */
[----:B------:R-:W-:Y:S01]  /*03f0*/  UMOV UR11, 0x80 ;  /* 0x00000080000b7882 */ /* 0x000fe20000000000 */
[----:B------:R-:W-:Y:S01]  /*0400*/  IMAD.IADD R15, R14, 0x1, -R3 ;  /* 0x000000010e0f7824 */ /* 0x000fe200078e0a03 */
[----:B------:R-:W4:Y:S01]  /*0410*/  SHFL.IDX PT, R4, R4, RZ, 0x1f ;  /* 0x00001fff04047589 */ /* 0x000f2200000e0000 */
[----:B------:R-:W-:Y:S01]  /*0420*/  NOP ;  /* 0x0000000000007918 */ /* 0x000fe20000000000 */
[----:B------:R-:W-:-:S02]  /*0430*/  VIADD R40, R5, 0xffffffff ;  /* 0xffffffff05287836 */ /* 0x000fc40000000000 */
[----:B------:R-:W-:Y:S01]  /*0440*/  SHF.R.S32.HI R18, RZ, 0x1f, R15 ;  /* 0x0000001fff127819 */ /* 0x000fe2000001140f */
[----:B------:R-:W4:Y:S01]  /*0450*/  LDC R25, c[0x0][0x148] ;  /* 0x00005200ff197b82 */ /* 0x000f220000000800 */
[----:B------:R-:W-:Y:S01]  /*0460*/  IMAD.MOV.U32 R12, RZ, RZ, 0x1 ;  /* 0x00000001ff0c7424 */ /* 0x000fe200078e00ff */
[----:B------:R-:W-:Y:S02]  /*0470*/  ISETP.GE.U32.AND P4, PT, R40, 0x2, PT ;  /* 0x000000022800780c */ /* 0x000fe40003f86070 */
[----:B------:R-:W-:Y:S02]  /*0480*/  LEA.HI R3, R18, R15, RZ, 0x3 ;  /* 0x0000000f12037211 */ /* 0x000fe400078f18ff */
[----:B-----5:R-:W-:Y:S02]  /*0490*/  ISETP.NE.OR P0, PT, R7, RZ, !P0 ;  /* 0x000000ff0700720c */ /* 0x020fe40004705670 */
[--C-:B------:R-:W-:Y:S02]  /*04a0*/  SHF.R.S32.HI R7, RZ, 0x3, R3.reuse ;  /* 0x00000003ff077819 */ /* 0x100fe40000011403 */
[----:B------:R-:W-:-:S02]  /*04b0*/  SHF.R.S32.HI R8, RZ, 0x1f, R3 ;  /* 0x0000001fff087819 */ /* 0x000fc40000011403 */
[----:B------:R-:W-:Y:S02]  /*04c0*/  SHF.R.S32.HI R3, RZ, 0x1f, R6 ;  /* 0x0000001fff037819 */ /* 0x000fe40000011406 */
[----:B------:R-:W-:Y:S02]  /*04d0*/  LEA.HI R8, R8, R7, RZ, 0x2 ;  /* 0x0000000708087211 */ /* 0x000fe400078f10ff */
[----:B------:R-:W-:Y:S02]  /*04e0*/  LEA.HI R3, R3, R6, RZ, 0x2 ;  /* 0x0000000603037211 */ /* 0x000fe400078f10ff */
[----:B------:R-:W-:Y:S01]  /*04f0*/  LOP3.LUT R8, R8, 0xfffffffc, RZ, 0xc0, !PT ;  /* 0xfffffffc08087812 */ /* 0x000fe200078ec0ff */
[----:B------:R-:W-:Y:S01]  /*0500*/  VOTEU.ALL UP0, P0 ;  /* 0x00000000003f7886 */ /* 0x000fe20000000000 */
[----:B------:R-:W-:Y:S02]  /*0510*/  LOP3.LUT R3, R3, 0x3ffffffc, RZ, 0xc0, !PT ;  /* 0x3ffffffc03037812 */ /* 0x000fe400078ec0ff */
[----:B-1----:R-:W-:Y:S01]  /*0520*/  I2FP.F32.U32 R0, UR12 ;  /* 0x0000000c00007c45 */ /* 0x002fe20008201000 */
[----:B------:R-:W-:Y:S01]  /*0530*/  IMAD.IADD R8, R7, 0x1, -R8 ;  /* 0x0000000107087824 */ /* 0x000fe200078e0a08 */
[----:B--2---:R-:W-:Y:S01]  /*0540*/  ISETP.NE.OR P1, PT, R9, RZ, !P1 ;  /* 0x000000ff0900720c */ /* 0x004fe20004f25670 */
[----:B------:R-:W-:Y:S01]  /*0550*/  IMAD.IADD R3, R6, 0x1, -R3 ;  /* 0x0000000106037824 */ /* 0x000fe200078e0a03 */
[----:B------:R-:W1:Y:S01]  /*0560*/  @!UP0 S2UR UR7, SR_CgaCtaId ;  /* 0x00000000000789c3 */ /* 0x000e620000008800 */
[----:B------:R-:W-:Y:S01]  /*0570*/  FMUL R10, R0, UR4 ;  /* 0x00000004000a7c20 */ /* 0x000fe20008400000 */
[----:B------:R-:W-:Y:S01]  /*0580*/  ULDC UR4, c[0x0][0x154] ;  /* 0x0000550000047ab9 */ /* 0x000fe20000000800 */
[----:B------:R-:W-:Y:S01]  /*0590*/  IMAD R8, R3, 0x4, R8 ;  /* 0x0000000403087824 */ /* 0x000fe200078e0208 */
[----:B------:R-:W-:Y:S01]  /*05a0*/  SHF.R.S32.HI R3, RZ, 0x1f, R2 ;  /* 0x0000001fff037819 */ /* 0x000fe20000011402 */
[----:B------:R-:W-:-:S02]  /*05b0*/  @!UP0 UMOV UR6, 0x400 ;  /* 0x0000040000068882 */ /* 0x000fc40000000000 */
[----:B------:R-:W2:Y:S01]  /*05c0*/  F2I.U32.TRUNC.NTZ R10, R10 ;  /* 0x0000000a000a7305 */ /* 0x000ea2000020f000 */
[----:B------:R-:W-:Y:S01]  /*05d0*/  LEA.HI R3, R3, R2, RZ, 0x2 ;  /* 0x0000000203037211 */ /* 0x000fe200078f10ff */
[C---:B------:R-:W-:Y:S01]  /*05e0*/  IMAD.SHL.U32 R13, R8.reuse, 0x4, RZ ;  /* 0x00000004080d7824 */ /* 0x040fe200078e00ff */
[----:B------:R-:W-:Y:S01]  /*05f0*/  LEA.HI R0, R8, R8, RZ, 0x1 ;  /* 0x0000000808007211 */ /* 0x000fe200078f08ff */
[----:B------:R-:W-:Y:S01]  /*0600*/  VOTEU.ALL UP1, P1 ;  /* 0x00000000003f7886 */ /* 0x000fe20000820000 */
[----:B------:R-:W-:Y:S01]  /*0610*/  LOP3.LUT R3, R3, 0xfffffffc, RZ, 0xc0, !PT ;  /* 0xfffffffc03037812 */ /* 0x000fe200078ec0ff */
[----:B------:R-:W-:Y:S01]  /*0620*/  VOTEU.ALL UP2, P1 ;  /* 0x00000000003f7886 */ /* 0x000fe20000840000 */
[----:B------:R-:W-:Y:S01]  /*0630*/  LOP3.LUT R7, R0, 0xfffffffe, RZ, 0xc0, !PT ;  /* 0xfffffffe00077812 */ /* 0x000fe200078ec0ff */
[----:B------:R-:W-:Y:S01]  /*0640*/  VOTEU.ALL UP3, P1 ;  /* 0x00000000003f7886 */ /* 0x000fe20000860000 */
[----:B------:R-:W5:Y:S01]  /*0650*/  @!UP1 S2UR UR10, SR_CgaCtaId ;  /* 0x00000000000a99c3 */ /* 0x000f620000008800 */
[----:B------:R-:W-:Y:S01]  /*0660*/  IMAD.IADD R19, R2, 0x1, -R3 ;  /* 0x0000000102137824 */ /* 0x000fe200078e0a03 */
[----:B---3--:R-:W-:Y:S01]  /*0670*/  I2FP.F32.U32 R0, R16 ;  /* 0x0000001000007245 */ /* 0x008fe20000201000 */
[C---:B------:R-:W-:Y:S01]  /*0680*/  IMAD.IADD R7, R8.reuse, 0x1, -R7 ;  /* 0x0000000108077824 */ /* 0x040fe200078e0a07 */
[----:B------:R-:W-:Y:S01]  /*0690*/  @!UP1 UMOV UR9, 0x400 ;  /* 0x0000040000099882 */ /* 0x000fe20000000000 */
[----:B------:R-:W-:Y:S01]  /*06a0*/  LOP3.LUT R13, R8, 0xc, R13, 0x78, !PT ;  /* 0x0000000c080d7812 */ /* 0x000fe200078e780d */
[----:B--2---:R-:W-:-:S02]  /*06b0*/  IMAD.MOV R24, RZ, RZ, -R10 ;  /* 0x000000ffff187224 */ /* 0x004fc400078e0a0a */
[----:B------:R-:W-:Y:S01]  /*06c0*/  FMUL R0, R0, UR4 ;  /* 0x0000000400007c20 */ /* 0x000fe20008400000 */
[----:B------:R-:W2:Y:S01]  /*06d0*/  LDC R2, c[0x0][0x140] ;  /* 0x00005000ff027b82 */ /* 0x000ea20000000800 */
[----:B------:R-:W-:Y:S01]  /*06e0*/  UMOV UR4, 0x20 ;  /* 0x0000002000047882 */ /* 0x000fe20000000000 */
[----:B0-----:R-:W-:Y:S01]  /*06f0*/  IMAD R24, R11, R24, UR12 ;  /* 0x0000000c0b187e24 */ /* 0x001fe2000f8e0218 */
[----:B------:R-:W-:-:S04]  /*0700*/  @!UP0 UIADD3 UR4, -UR4, 0x100000, URZ ;  /* 0x0010000004048890 */ /* 0x000fc8000fffe13f */
[----:B------:R-:W-:Y:S02]  /*0710*/  @!UP0 USHF.L.U32 UR5, UR4, 0xb, URZ ;  /* 0x0000000b04058899 */ /* 0x000fe4000800063f */
[----:B------:R-:W-:Y:S01]  /*0720*/  @!UP0 USHF.L.U32 UR4, UR4, 0x1, URZ ;  /* 0x0000000104048899 */ /* 0x000fe2000800063f */
[----:B------:R-:W-:Y:S01]  /*0730*/  ISETP.NE.AND P2, PT, R19, 0x3, PT ;  /* 0x000000031300780c */ /* 0x000fe20003f45270 */
[----:B------:R-:W0:Y:S01]  /*0740*/  F2I.U32.TRUNC.NTZ R0, R0 ;  /* 0x0000000000007305 */ /* 0x000e22000020f000 */
[----:B-1----:R-:W-:Y:S01]  /*0750*/  @!UP0 ULEA UR8, UR7, UR6, 0x18 ;  /* 0x0000000607088291 */ /* 0x002fe2000f8ec03f */
[----:B------:R-:W-:Y:S01]  /*0760*/  ISETP.NE.AND P3, PT, R7, R24, PT ;  /* 0x000000180700720c */ /* 0x000fe20003f65270 */
[----:B------:R-:W-:-:S04]  /*0770*/  @!UP1 UIADD3 UR6, -UR11, 0x100000, URZ ;  /* 0x001000000b069890 */ /* 0x000fc8000fffe13f */
[----:B------:R-:W-:Y:S02]  /*0780*/  @!UP1 USHF.L.U32 UR7, UR6, 0xb, URZ ;  /* 0x0000000b06079899 */ /* 0x000fe4000800063f */
[----:B------:R-:W-:Y:S01]  /*0790*/  @!UP1 USHF.L.U32 UR6, UR6, 0x1, URZ ;  /* 0x0000000106069899 */ /* 0x000fe2000800063f */
[----:B------:R-:W-:Y:S01]  /*07a0*/  VOTEU.ALL UP4, P1 ;  /* 0x00000000003f7886 */ /* 0x000fe20000880000 */
[----:B------:R-:W-:Y:S01]  /*07b0*/  VOTEU.ALL UP5, P1 ;  /* 0x00000000003f7886 */ /* 0x000fe200008a0000 */
[----:B------:R-:W-:Y:S01]  /*07c0*/  VOTEU.ALL UP0, P0 ;  /* 0x00000000003f7886 */ /* 0x000fe20000000000 */
[----:B-----5:R-:W-:Y:S01]  /*07d0*/  @!UP1 ULEA UR9, UR10, UR9, 0x18 ;  /* 0x000000090a099291 */ /* 0x020fe2000f8ec03f */
[----:B------:R-:W-:Y:S01]  /*07e0*/  VOTEU.ALL UP1, P0 ;  /* 0x00000000003f7886 */ /* 0x000fe20000020000 */
[----:B------:R-:W-:Y:S01]  /*07f0*/  ISETP.EQ.OR P0, PT, R19, RZ, !P2 ;  /* 0x000000ff1300720c */ /* 0x000fe20005702670 */
[----:B0-----:R-:W-:Y:S01]  /*0800*/  IMAD.MOV R26, RZ, RZ, -R0 ;  /* 0x000000ffff1a7224 */ /* 0x001fe200078e0a00 */
[----:B------:R-:W-:Y:S01]  /*0810*/  @P3 LEA.HI R0, R13, R13, RZ, 0x1 ;  /* 0x0000000d0d003211 */ /* 0x000fe200078f08ff */
[----:B------:R-:W0:Y:S02]  /*0820*/  FENCE.VIEW.ASYNC.S ;  /* 0x00000000000073c6 */ /* 0x000e240000000000 */
[----:B0-----:R-:W0:Y:S01]  /*0830*/  @!UP0 SYNCS.EXCH.64 URZ, [UR8+0x90], UR4 ;  /* 0x00009004083f85b2 */ /* 0x001e220008000100 */
[----:B------:R-:W-:Y:S01]  /*0840*/  ISETP.EQ.AND P0, PT, R5, RZ, P0 ;  /* 0x000000ff0500720c */ /* 0x000fe20000702270 */
[----:B----4-:R-:W-:Y:S01]  /*0850*/  IMAD R3, R25, R26, R16 ;  /* 0x0000001a19037224 */ /* 0x010fe200078e0210 */
[----:B--2---:R-:W-:-:S02]  /*0860*/  ISETP.EQ.U32.AND P1, PT, R2, 0x1, PT ;  /* 0x000000010200780c */ /* 0x004fc40003f22070 */
[----:B------:R-:W-:Y:S02]  /*0870*/  @P3 SHF.R.S32.HI R0, RZ, 0x1, R0 ;  /* 0x00000001ff003819 */ /* 0x000fe40000011400 */
[----:B------:R-:W-:Y:S02]  /*0880*/  SEL R7, RZ, 0x1, !P0 ;  /* 0x00000001ff077807 */ /* 0x000fe40004000000 */
[----:B------:R-:W-:Y:S02]  /*0890*/  @P3 ISETP.NE.AND P5, PT, R0, R3, PT ;  /* 0x000000030000320c */ /* 0x000fe40003fa5270 */
[----:B------:R-:W-:Y:S02]  /*08a0*/  ISETP.NE.AND P2, PT, R5, RZ, PT ;  /* 0x000000ff0500720c */ /* 0x000fe40003f45270 */
[----:B------:R-:W-:Y:S02]  /*08b0*/  SEL R7, R7, 0x2, P4 ;  /* 0x0000000207077807 */ /* 0x000fe40002000000 */
[----:B------:R-:W-:Y:S01]  /*08c0*/  @P3 SEL R12, RZ, 0x1, P5 ;  /* 0x00000001ff0c3807 */ /* 0x000fe20002800000 */
[----:B------:R1:W2:Y:S01]  /*08d0*/  @!UP1 SYNCS.EXCH.64 URZ, [UR8+0x98], UR4 ;  /* 0x00009804083f95b2 */ /* 0x0002a20008000100 */
[----:B------:R-:W-:Y:S01]  /*08e0*/  NOP ;  /* 0x0000000000007918 */ /* 0x000fe20000000000 */
[----:B-1----:R-:W-:Y:S01]  /*08f0*/  R2UR UR8, R4 ;  /* 0x00000000040872ca */ /* 0x002fe200000e0000 */
[----:B------:R1:W3:Y:S01]  /*0900*/  @!UP2 SYNCS.EXCH.64 URZ, [UR9+0x70], UR6 ;  /* 0x00007006093fa5b2 */ /* 0x0002e20008000100 */
[----:B------:R1:W4:Y:S01]  /*0910*/  @!UP3 SYNCS.EXCH.64 URZ, [UR9+0x78], UR6 ;  /* 0x00007806093fb5b2 */ /* 0x0003220008000100 */
[----:B------:R1:W0:Y:S01]  /*0920*/  @!UP4 SYNCS.EXCH.64 URZ, [UR9+0x80], UR6 ;  /* 0x00008006093fc5b2 */ /* 0x0002220008000100 */
[----:B------:R1:W0:Y:S01]  /*0930*/  @!UP5 SYNCS.EXCH.64 URZ, [UR9+0x88], UR6 ;  /* 0x00008806093fd5b2 */ /* 0x0002220008000100 */
[----:B------:R-:W-:Y:S01]  /*0940*/  NOP ;  /* 0x0000000000007918 */ /* 0x000fe20000000000 */
[----:B-1----:R-:W-:Y:S09]  /*0950*/  @!P1 BRA `(.L_x_3) ;  /* 0x0000000000089947 */ /* 0x002ff20003800000 */
[----:B0-234-:R-:W-:Y:S01]  /*0960*/  UCGABAR_ARV ;  /* 0x00000000000079c7 */ /* 0x01dfe20008000000 */
[----:B------:R-:W-:Y:S05]  /*0970*/  BRA `(.L_x_4) ;  /* 0x0000000000047947 */ /* 0x000fea0003800000 */
.L_x_3:
[----:B0-234-:R-:W-:Y:S01]  /*0980*/  NOP ;  /* 0x0000000000007918 */ /* 0x01dfe20000000000 */
.L_x_4:
[----:B------:R-:W-:Y:S01]  /*0990*/  ULDC.64 UR4, c[0x0][0x698] ;  /* 0x0001a60000047ab9 */ /* 0x000fe20000000a00 */
[----:B------:R-:W-:Y:S01]  /*09a0*/  ULDC.64 UR16, c[0x0][0x208] ;  /* 0x0000820000107ab9 */ /* 0x000fe20000000a00 */
[----:B------:R-:W-:-:S04]  /*09b0*/  ISETP.NE.U32.AND P0, PT, RZ, UR4, PT ;  /* 0x00000004ff007c0c */ /* 0x000fc8000bf05070 */
[----:B------:R-:W-:-:S13]  /*09c0*/  ISETP.NE.AND.EX P0, PT, RZ, UR5, PT, P0 ;  /* 0x00000005ff007c0c */ /* 0x000fda000bf05300 */
[----:B------:R-:W-:Y:S05]  /*09d0*/  @!P0 BRA `(.L_x_5) ;  /* 0x00000000001c8947 */ /* 0x000fea0003800000 */
[----:B------:R-:W0:Y:S02]  /*09e0*/  LDC.64 R2, c[0x0][0x698] ;  /* 0x0001a600ff027b82 */ /* 0x000e240000000a00 */
[----:B0-----:R-:W2:Y:S02]  /*09f0*/  LDG.E.64 R2, desc[UR16][R2.64] ;  /* 0x0000001002027981 */ /* 0x001ea4000c1e1b00 */
[----:B--2---:R-:W-:-:S04]  /*0a00*/  ISETP.NE.U32.AND P0, PT, R2, RZ, PT ;  /* 0x000000ff0200720c */ /* 0x004fc80003f05070 */
[----:B------:R-:W-:-:S13]  /*0a10*/  ISETP.NE.AND.EX P0, PT, R3, RZ, PT, P0 ;  /* 0x000000ff0300720c */ /* 0x000fda0003f05300 */
[----:B------:R-:W-:Y:S05]  /*0a20*/  @!P0 BRA `(.L_x_5) ;  /* 0x0000000000088947 */ /* 0x000fea0003800000 */
[----:B------:R0:W5:Y:S01]  /*0a30*/  LD.E R11, desc[UR16][R2.64] ;  /* 0x00000010020b7980 */ /* 0x000162000c101900 */
[----:B------:R-:W-:Y:S05]  /*0a40*/  BRA `(.L_x_6) ;  /* 0x0000000000207947 */ /* 0x000fea0003800000 */
.L_x_5:
[----:B------:R-:W-:Y:S02]  /*0a50*/  ULDC.64 UR4, c[0x0][0x688] ;  /* 0x0001a20000047ab9 */ /* 0x000fe40000000a00 */
[----:B------:R-:W-:-:S04]  /*0a60*/  ISETP.NE.U32.AND P0, PT, RZ, UR4, PT ;  /* 0x00000004ff007c0c */ /* 0x000fc8000bf05070 */
[----:B------:R-:W-:-:S13]  /*0a70*/  ISETP.NE.AND.EX P0, PT, RZ, UR5, PT, P0 ;  /* 0x00000005ff007c0c */ /* 0x000fda000bf05300 */
[----:B------:R-:W-:Y:S05]  /*0a80*/  @!P0 BRA `(.L_x_7) ;  /* 0x00000000000c8947 */ /* 0x000fea0003800000 */
[----:B------:R-:W0:Y:S02]  /*0a90*/  LDC.64 R2, c[0x0][0x688] ;  /* 0x0001a200ff027b82 */ /* 0x000e240000000a00 */
[----:B0-----:R1:W5:Y:S01]  /*0aa0*/  LDG.E R11, desc[UR16][R2.64] ;  /* 0x00000010020b7981 */ /* 0x001362000c1e1900 */
[----:B------:R-:W-:Y:S05]  /*0ab0*/  BRA `(.L_x_6) ;  /* 0x0000000000047947 */ /* 0x000fea0003800000 */
.L_x_7:
[----:B------:R-:W2:Y:S02]  /*0ac0*/  LDC R11, c[0x0][0x680] ;  /* 0x0001a000ff0b7b82 */ /* 0x000ea40000000800 */
.L_x_6:
[----:B------:R-:W-:Y:S02]  /*0ad0*/  ULDC.64 UR4, c[0x0][0x6a0] ;  /* 0x0001a80000047ab9 */ /* 0x000fe40000000a00 */
[----:B------:R-:W-:-:S04]  /*0ae0*/  ISETP.NE.U32.AND P0, PT, RZ, UR4, PT ;  /* 0x00000004ff007c0c */ /* 0x000fc8000bf05070 */
[----:B------:R-:W-:-:S13]  /*0af0*/  ISETP.NE.AND.EX P0, PT, RZ, UR5, PT, P0 ;  /* 0x00000005ff007c0c */ /* 0x000fda000bf05300 */
[----:B------:R-:W-:Y:S05]  /*0b00*/  @!P0 BRA `(.L_x_8) ;  /* 0x00000000001c8947 */ /* 0x000fea0003800000 */
[----:B01----:R-:W0:Y:S02]  /*0b10*/  LDC.64 R2, c[0x0][0x6a0] ;  /* 0x0001a800ff027b82 */ /* 0x003e240000000a00 */
[----:B0-----:R-:W3:Y:S02]  /*0b20*/  LDG.E.64 R2, desc[UR16][R2.64] ;  /* 0x0000001002027981 */ /* 0x001ee4000c1e1b00 */
[----:B---3--:R-:W-:-:S04]  /*0b30*/  ISETP.NE.U32.AND P0, PT, R2, RZ, PT ;  /* 0x000000ff0200720c */ /* 0x008fc80003f05070 */
[----:B------:R-:W-:-:S13]  /*0b40*/  ISETP.NE.AND.EX P0, PT, R3, RZ, PT, P0 ;  /* 0x000000ff0300720c */ /* 0x000fda0003f05300 */
[----:B------:R-:W-:Y:S05]  /*0b50*/  @!P0 BRA `(.L_x_8) ;  /* 0x0000000000088947 */ /* 0x000fea0003800000 */
[----:B------:R0:W5:Y:S01]  /*0b60*/  LD.E R10, desc[UR16][R2.64] ;  /* 0x00000010020a7980 */ /* 0x000162000c101900 */
[----:B------:R-:W-:Y:S05]  /*0b70*/  BRA `(.L_x_9) ;  /* 0x0000000000207947 */ /* 0x000fea0003800000 */
.L_x_8:
[----:B------:R-:W-:Y:S02]  /*0b80*/  ULDC.64 UR4, c[0x0][0x690] ;  /* 0x0001a40000047ab9 */ /* 0x000fe40000000a00 */
[----:B------:R-:W-:-:S04]  /*0b90*/  ISETP.NE.U32.AND P0, PT, RZ, UR4, PT ;  /* 0x00000004ff007c0c */ /* 0x000fc8000bf05070 */
[----:B------:R-:W-:-:S13]  /*0ba0*/  ISETP.NE.AND.EX P0, PT, RZ, UR5, PT, P0 ;  /* 0x00000005ff007c0c */ /* 0x000fda000bf05300 */
[----:B------:R-:W-:Y:S05]  /*0bb0*/  @!P0 BRA `(.L_x_10) ;  /* 0x00000000000c8947 */ /* 0x000fea0003800000 */
[----:B01----:R-:W0:Y:S02]  /*0bc0*/  LDC.64 R2, c[0x0][0x690] ;  /* 0x0001a400ff027b82 */ /* 0x003e240000000a00 */
[----:B0-----:R1:W5:Y:S01]  /*0bd0*/  LDG.E R10, desc[UR16][R2.64] ;  /* 0x00000010020a7981 */ /* 0x001362000c1e1900 */
[----:B------:R-:W-:Y:S05]  /*0be0*/  BRA `(.L_x_9) ;  /* 0x0000000000047947 */ /* 0x000fea0003800000 */
.L_x_10:
[----:B------:R-:W3:Y:S02]  /*0bf0*/  LDC R10, c[0x0][0x684] ;  /* 0x0001a100ff0a7b82 */ /* 0x000ee40000000800 */
.L_x_9:
[----:B------:R-:W4:Y:S01]  /*0c00*/  LDC R0, c[0x0][0x75c] ;  /* 0x0001d700ff007b82 */ /* 0x000f220000000800 */
[----:B------:R-:W-:Y:S01]  /*0c10*/  ULDC UR9, c[0x0][0x604] ;  /* 0x0001810000097ab9 */ /* 0x000fe20000000800 */
[----:B------:R-:W-:Y:S01]  /*0c20*/  ISETP.NE.AND P0, PT, R5, 0x2, PT ;  /* 0x000000020500780c */ /* 0x000fe20003f05270 */
[----:B------:R-:W-:Y:S01]  /*0c30*/  UIADD3 UR9, UR9, 0x3f, URZ ;  /* 0x0000003f09097890 */ /* 0x000fe2000fffe03f */
[----:B------:R-:W-:Y:S01]  /*0c40*/  IMAD.U32 R4, RZ, RZ, UR12 ;  /* 0x0000000cff047e24 */ /* 0x000fe2000f8e00ff */
[----:B------:R-:W-:Y:S01]  /*0c50*/  UMOV UR5, URZ ;  /* 0x0000003f00057c82 */ /* 0x000fe20008000000 */
[----:B------:R-:W-:Y:S01]  /*0c60*/  UMOV UR4, URZ ;  /* 0x0000003f00047c82 */ /* 0x000fe20008000000 */
[----:B------:R-:W-:-:S04]  /*0c70*/  USHF.R.S32.HI UR10, URZ, 0x1f, UR9 ;  /* 0x0000001f3f0a7899 */ /* 0x000fc80008011409 */
[----:B------:R-:W-:Y:S01]  /*0c80*/  ULEA.HI UR10, UR10, UR9, URZ, 0x6 ;  /* 0x000000090a0a7291 */ /* 0x000fe2000f8f303f */
[----:B----4-:R-:W-:-:S13]  /*0c90*/  ISETP.NE.AND P3, PT, R0, 0x1, PT ;  /* 0x000000010000780c */ /* 0x010fda0003f65270 */
[----:B01----:R-:W0:Y:S01]  /*0ca0*/  @P3 LDC R3, c[0x0][0x10] ;  /* 0x00000400ff033b82 */ /* 0x003e220000000800 */
[----:B------:R-:W-:Y:S02]  /*0cb0*/  @P3 IMAD.MOV.U32 R17, RZ, RZ, RZ ;  /* 0x000000ffff113224 */ /* 0x000fe400078e00ff */
[----:B------:R-:W-:-:S05]  /*0cc0*/  @P3 IMAD.MOV.U32 R5, RZ, RZ, RZ ;  /* 0x000000ffff053224 */ /* 0x000fca00078e00ff */
[----:B------:R-:W1:Y:S01]  /*0cd0*/  @!P3 LDC R9, c[0x0][0xc] ;  /* 0x00000300ff09bb82 */ /* 0x000e620000000800 */
[----:B------:R-:W-:Y:S01]  /*0ce0*/  ULDC UR6, c[0x0][0xc] ;  /* 0x0000030000067ab9 */ /* 0x000fe20000000800 */
[----:B------:R-:W-:Y:S02]  /*0cf0*/  ULDC UR7, c[0x0][0x10] ;  /* 0x0000040000077ab9 */ /* 0x000fe40000000800 */
[----:B------:R-:W-:-:S04]  /*0d00*/  UIMAD.WIDE.U32 UR6, UR6, UR7, URZ ;  /* 0x00000007060672a5 */ /* 0x000fc8000f8e003f */
[----:B------:R-:W4:Y:S01]  /*0d10*/  LDC R8, c[0x0][0x14] ;  /* 0x00000500ff087b82 */ /* 0x000f220000000800 */
[----:B0-----:R-:W-:Y:S01]  /*0d20*/  @P3 IMAD.WIDE.U32 R2, R3, UR12, R16 ;  /* 0x0000000c03023c25 */ /* 0x001fe2000f8e0010 */
[----:B------:R-:W-:-:S03]  /*0d30*/  ULDC.64 UR12, c[0x0][0x750] ;  /* 0x0001d400000c7ab9 */ /* 0x000fc60000000a00 */
[----:B------:R-:W-:Y:S02]  /*0d40*/  @P3 IMAD.IADD R3, R3, 0x1, R5 ;  /* 0x0000000103033824 */ /* 0x000fe400078e0205 */
[----:B------:R-:W-:Y:S02]  /*0d50*/  IMAD.MOV.U32 R5, RZ, RZ, RZ ;  /* 0x000000ffff057224 */ /* 0x000fe400078e00ff */
[----:B-1----:R-:W-:-:S04]  /*0d60*/  @!P3 IMAD.WIDE.U32 R4, R16, R9, R4 ;  /* 0x000000091004b225 */ /* 0x002fc800078e0004 */
[----:B------:R-:W-:Y:S02]  /*0d70*/  @!P3 IMAD.MOV.U32 R2, RZ, RZ, R4 ;  /* 0x000000ffff02b224 */ /* 0x000fe400078e0004 */
[C---:B----4-:R-:W-:Y:S02]  /*0d80*/  IMAD R21, R8.reuse, UR7, RZ ;  /* 0x0000000708157c24 */ /* 0x050fe4000f8e02ff */
[----:B------:R-:W-:Y:S01]  /*0d90*/  IMAD.WIDE.U32 R8, R8, UR6, RZ ;  /* 0x0000000608087c25 */ /* 0x000fe2000f8e00ff */
[----:B------:R-:W-:-:S03]  /*0da0*/  USHF.R.S32.HI UR6, URZ, 0x6, UR10 ;  /* 0x000000063f067899 */ /* 0x000fc6000801140a */
[----:B------:R-:W-:Y:S02]  /*0db0*/  @!P3 IMAD.MOV.U32 R3, RZ, RZ, R5 ;  /* 0x000000ffff03b224 */ /* 0x000fe400078e0005 */
[----:B------:R-:W-:Y:S01]  /*0dc0*/  IMAD.IADD R0, R9, 0x1, R21 ;  /* 0x0000000109007824 */ /* 0x000fe200078e0215 */
[----:B------:R-:W-:Y:S06]  /*0dd0*/  @P0 BRA `(.L_x_11) ;  /* 0x0000000000200947 */ /* 0x000fec0003800000 */
[----:B------:R-:W-:Y:S01]  /*0de0*/  UISETP.GE.U32.AND UP0, UPT, UR6, 0x6, UPT ;  /* 0x000000060600788c */ /* 0x000fe2000bf06070 */
[----:B------:R-:W-:Y:S01]  /*0df0*/  IADD3 R2, P0, R2, R8, RZ ;  /* 0x0000000802027210 */ /* 0x000fe20007f1e0ff */
[----:B------:R-:W-:-:S04]  /*0e00*/  UIMAD.WIDE.U32 UR4, UR6, -0x55555555, URZ ;  /* 0xaaaaaaab060478a5 */ /* 0x000fc8000f8e003f */
[----:B------:R-:W-:Y:S01]  /*0e10*/  USHF.R.U32.HI UR5, URZ, 0x2, UR5 ;  /* 0x000000023f057899 */ /* 0x000fe20008011605 */
[----:B------:R-:W-:Y:S02]  /*0e20*/  IMAD.X R3, R0, 0x1, R3, P0 ;  /* 0x0000000100037824 */ /* 0x000fe400000e0603 */
[----:B------:R-:W-:Y:S02]  /*0e30*/  UMOV UR4, URZ ;  /* 0x0000003f00047c82 */ /* 0x000fe40008000000 */
[----:B------:R-:W-:Y:S02]  /*0e40*/  @UP0 ULOP3.LUT UR4, UR5, 0x1, URZ, 0xc0, !UPT ;  /* 0x0000000105040892 */ /* 0x000fe4000f8ec03f */
[----:B------:R-:W-:-:S12]  /*0e50*/  UIMAD UR5, UR5, -0x6, UR6 ;  /* 0xfffffffa050578a4 */ /* 0x000fd8000f8e0206 */
.L_x_11:
[----:B------:R-:W-:Y:S01]  /*0e60*/  ISETP.GE.U32.AND P0, PT, R2, UR12, PT ;  /* 0x0000000c02007c0c */ /* 0x000fe2000bf06070 */
[----:B------:R-:W-:Y:S01]  /*0e70*/  IMAD.MOV.U32 R6, RZ, RZ, -0x1 ;  /* 0xffffffffff067424 */ /* 0x000fe200078e00ff */
[----:B------:R-:W-:Y:S01]  /*0e80*/  PRMT R20, RZ, 0x7610, R20 ;  /* 0x00007610ff147816 */ /* 0x000fe20000000014 */
[----:B------:R-:W-:Y:S01]  /*0e90*/  IMAD.MOV.U32 R5, RZ, RZ, -0x1 ;  /* 0xffffffffff057424 */ /* 0x000fe200078e00ff */
[----:B------:R-:W-:Y:S01]  /*0ea0*/  ISETP.GE.U32.AND.EX P0, PT, R3, UR13, PT, P0 ;  /* 0x0000000d03007c0c */ /* 0x000fe2000bf06100 */
[----:B------:R-:W-:-:S12]  /*0eb0*/  IMAD.MOV.U32 R4, RZ, RZ, -0x1 ;  /* 0xffffffffff047424 */ /* 0x000fd800078e00ff */
[----:B------:R-:W-:Y:S05]  /*0ec0*/  @P0 BRA `(.L_x_12) ;  /* 0x0000000400240947 */ /* 0x000fea0003800000 */
[----:B------:R-:W0:Y:S01]  /*0ed0*/  LDC.64 R28, c[0x0][0x728] ;  /* 0x0001ca00ff1c7b82 */ /* 0x000e220000000a00 */
[----:B------:R-:W-:Y:S02]  /*0ee0*/  IMAD.MOV.U32 R4, RZ, RZ, R2 ;  /* 0x000000ffff047224 */ /* 0x000fe400078e0002 */
[----:B------:R-:W-:-:S05]  /*0ef0*/  IMAD.MOV.U32 R5, RZ, RZ, R3 ;  /* 0x000000ffff057224 */ /* 0x000fca00078e0003 */
[----:B------:R-:W1:Y:S08]  /*0f00*/  LDC R6, c[0x0][0x730] ;  /* 0x0001cc00ff067b82 */ /* 0x000e700000000800 */
[----:B------:R-:W4:Y:S01]  /*0f10*/  LDC.64 R30, c[0x0][0x720] ;  /* 0x0001c800ff1e7b82 */ /* 0x000f220000000a00 */
[----:B0-----:R-:W-:-:S04]  /*0f20*/  ISETP.NE.U32.AND P0, PT, R28, RZ, PT ;  /* 0x000000ff1c00720c */ /* 0x001fc80003f05070 */
[----:B------:R-:W-:-:S13]  /*0f30*/  ISETP.NE.AND.EX P0, PT, R29, RZ, PT, P0 ;  /* 0x000000ff1d00720c */ /* 0x000fda0003f05300 */
[----:B-1--4-:R-:W-:Y:S05]  /*0f40*/  @!P0 BRA `(.L_x_13) ;  /* 0x0000000000288947 */ /* 0x012fea0003800000 */
[----:B------:R-:W0:Y:S02]  /*0f50*/  LDC R23, c[0x0][0x734] ;  /* 0x0001cd00ff177b82 */ /* 0x000e240000000800 */
[----:B0-----:R-:W-:-:S05]  /*0f60*/  IADD3 R23, P0, R2, R23, RZ ;  /* 0x0000001702177210 */ /* 0x001fca0007f1e0ff */
[----:B------:R-:W-:-:S04]  /*0f70*/  IMAD.X R27, RZ, RZ, R3, P0 ;  /* 0x000000ffff1b7224 */ /* 0x000fc800000e0603 */
[----:B------:R-:W-:-:S04]  /*0f80*/  IMAD.WIDE.U32 R4, R27, R28, RZ ;  /* 0x0000001c1b047225 */ /* 0x000fc800078e00ff */
[----:B------:R-:W-:-:S04]  /*0f90*/  IMAD.WIDE.U32 R20, P0, R23, R29, R4 ;  /* 0x0000001d17147225 */ /* 0x000fc80007800004 */
[----:B------:R-:W-:-:S04]  /*0fa0*/  IMAD.WIDE.U32 R4, R23, R28, RZ ;  /* 0x0000001c17047225 */ /* 0x000fc800078e00ff */
[----:B------:R-:W-:Y:S01]  /*0fb0*/  IMAD.X R23, RZ, RZ, RZ, P0 ;  /* 0x000000ffff177224 */ /* 0x000fe200000e06ff */
[----:B------:R-:W-:Y:S01]  /*0fc0*/  IADD3 RZ, P0, R5, R20, RZ ;  /* 0x0000001405ff7210 */ /* 0x000fe20007f1e0ff */
[----:B------:R-:W-:-:S04]  /*0fd0*/  IMAD.MOV.U32 R22, RZ, RZ, R21 ;  /* 0x000000ffff167224 */ /* 0x000fc800078e0015 */
[----:B------:R-:W-:-:S08]  /*0fe0*/  IMAD.WIDE.U32.X R4, R27, R29, R22, P0 ;  /* 0x0000001d1b047225 */ /* 0x000fd000000e0416 */
.L_x_13:
[----:B------:R-:W0:Y:S01]  /*0ff0*/  LDC.64 R32, c[0x0][0x740] ;  /* 0x0001d000ff207b82 */ /* 0x000e220000000a00 */
[-CC-:B------:R-:W-:Y:S01]  /*1000*/  SHF.R.U64 R36, R4, R6.reuse, R5.reuse ;  /* 0x0000000604247219 */ /* 0x180fe20000001205 */
[----:B------:R-:W-:Y:S01]  /*1010*/  IMAD.MOV.U32 R37, RZ, RZ, 0x1 ;  /* 0x00000001ff257424 */ /* 0x000fe200078e00ff */
[----:B------:R-:W-:Y:S02]  /*1020*/  SHF.R.U32.HI R4, RZ, R6, R5 ;  /* 0x00000006ff047219 */ /* 0x000fe40000011605 */
[----:B------:R-:W-:-:S03]  /*1030*/  IADD3 R21, P0, RZ, -R36, RZ ;  /* 0x80000024ff157210 */ /* 0x000fc60007f1e0ff */
[----:B------:R-:W1:Y:S02]  /*1040*/  LDC R20, c[0x0][0x718] ;  /* 0x0001c600ff147b82 */ /* 0x000e640000000800 */
[----:B------:R-:W-:-:S04]  /*1050*/  IMAD.X R5, RZ, RZ, ~R4, P0 ;  /* 0x000000ffff057224 */ /* 0x000fc800000e0e04 */
[-C--:B------:R-:W-:Y:S02]  /*1060*/  IMAD R6, R5, R30.reuse, RZ ;  /* 0x0000001e05067224 */ /* 0x080fe400078e02ff */
[----:B------:R-:W4:Y:S01]  /*1070*/  LDC R23, c[0x0][0x708] ;  /* 0x0001c200ff177b82 */ /* 0x000f220000000800 */
[----:B------:R-:W-:-:S04]  /*1080*/  IMAD.WIDE.U32 R4, R21, R30, R2 ;  /* 0x0000001e15047225 */ /* 0x000fc800078e0002 */
[----:B------:R-:W-:-:S03]  /*1090*/  IMAD R21, R21, R31, R6 ;  /* 0x0000001f15157224 */ /* 0x000fc600078e0206 */
[----:B------:R-:W2:Y:S01]  /*10a0*/  LDC R28, c[0x0][0x758] ;  /* 0x0001d600ff1c7b82 */ /* 0x000ea20000000800 */
[----:B------:R-:W-:Y:S01]  /*10b0*/  IMAD.IADD R5, R5, 0x1, R21 ;  /* 0x0000000105057824 */ /* 0x000fe200078e0215 */
[----:B0-----:R-:W-:Y:S01]  /*10c0*/  ISETP.NE.U32.AND P0, PT, R32, RZ, PT ;  /* 0x000000ff2000720c */ /* 0x001fe20003f05070 */
[----:B------:R-:W-:-:S03]  /*10d0*/  IMAD.MOV.U32 R21, RZ, RZ, -0x1 ;  /* 0xffffffffff157424 */ /* 0x000fc600078e00ff */
[----:B------:R-:W-:Y:S02]  /*10e0*/  ISETP.NE.AND.EX P0, PT, R33, RZ, PT, P0 ;  /* 0x000000ff2100720c */ /* 0x000fe40003f05300 */
[----:B------:R-:W0:Y:S01]  /*10f0*/  LDC R31, c[0x0][0x700] ;  /* 0x0001c000ff1f7b82 */ /* 0x000e220000000800 */
[-CC-:B-1----:R-:W-:Y:S02]  /*1100*/  SHF.R.U64 R29, R4, R20.reuse, R5.reuse ;  /* 0x00000014041d7219 */ /* 0x182fe40000001205 */
[----:B------:R-:W-:-:S05]  /*1110*/  SHF.R.U32.HI R4, RZ, R20, R5 ;  /* 0x00000014ff047219 */ /* 0x000fca0000011605 */
[----:B------:R-:W1:Y:S01]  /*1120*/  LDC R30, c[0x0][0x748] ;  /* 0x0001d200ff1e7b82 */ /* 0x000e620000000800 */
[-CC-:B----4-:R-:W-:Y:S02]  /*1130*/  SHF.R.U64 R39, R29, R23.reuse, R4.reuse ;  /* 0x000000171d277219 */ /* 0x190fe40000001204 */
[----:B------:R-:W-:-:S05]  /*1140*/  SHF.R.U32.HI R5, RZ, R23, R4 ;  /* 0x00000017ff057219 */ /* 0x000fca0000011604 */
[----:B------:R-:W4:Y:S01]  /*1150*/  LDC R35, c[0x0][0x738] ;  /* 0x0001ce00ff237b82 */ /* 0x000f220000000800 */
[-C--:B--2---:R-:W-:Y:S02]  /*1160*/  SHF.L.U32 R4, R21, R28.reuse, RZ ;  /* 0x0000001c15047219 */ /* 0x084fe400000006ff */
[--C-:B------:R-:W-:Y:S02]  /*1170*/  SHF.R.U64 R38, R39, R28, R5.reuse ;  /* 0x0000001c27267219 */ /* 0x100fe40000001205 */
[----:B------:R-:W-:Y:S02]  /*1180*/  LOP3.LUT R6, RZ, R4, RZ, 0x33, !PT ;  /* 0x00000004ff067212 */ /* 0x000fe400078e33ff */
[----:B------:R-:W-:Y:S01]  /*1190*/  SHF.R.U32.HI R5, RZ, R28, R5 ;  /* 0x0000001cff057219 */ /* 0x000fe20000011605 */
[----:B------:R-:W2:Y:S01]  /*11a0*/  LDC R34, c[0x0][0x710] ;  /* 0x0001c400ff227b82 */ /* 0x000ea20000000800 */
[----:B------:R-:W-:Y:S01]  /*11b0*/  IMAD.MOV.U32 R4, RZ, RZ, R38 ;  /* 0x000000ffff047224 */ /* 0x000fe200078e0026 */
[----:B------:R-:W-:Y:S06]  /*11c0*/  @!P0 BRA `(.L_x_14) ;  /* 0x0000000000288947 */ /* 0x000fec0003800000 */
[----:B------:R-:W3:Y:S02]  /*11d0*/  LDC R23, c[0x0][0x74c] ;  /* 0x0001d300ff177b82 */ /* 0x000ee40000000800 */
[----:B---3--:R-:W-:-:S05]  /*11e0*/  IADD3 R23, P0, R38, R23, RZ ;  /* 0x0000001726177210 */ /* 0x008fca0007f1e0ff */
        /* <DEDUP_REMOVED lines=8> */
.L_x_14:
[----:B-1----:R-:W-:Y:S01]  /*1270*/  SHF.R.U64 R17, R4, R30, R5 ;  /* 0x0000001e04117219 */ /* 0x002fe20000001205 */
[----:B------:R-:W-:Y:S01]  /*1280*/  @P3 IMAD R24, R25, R26, R16 ;  /* 0x0000001a19183224 */ /* 0x000fe200078e0210 */
[----:B------:R-:W-:Y:S02]  /*1290*/  SHF.L.U32 R4, R37, R28, RZ ;  /* 0x0000001c25047219 */ /* 0x000fe400000006ff */
[----:B------:R-:W-:Y:S01]  /*12a0*/  LOP3.LUT R5, R39, R6, RZ, 0xc0, !PT ;  /* 0x0000000627057212 */ /* 0x000fe200078ec0ff */
[----:B0-----:R-:W-:Y:S02]  /*12b0*/  VIADD R6, R31, 0xffffffff ;  /* 0xffffffff1f067836 */ /* 0x001fe40000000000 */
[----:B------:R-:W-:Y:S02]  /*12c0*/  IMAD.MOV R20, RZ, RZ, -R17 ;  /* 0x000000ffff147224 */ /* 0x000fe400078e0a11 */
[----:B------:R-:W-:Y:S01]  /*12d0*/  IMAD R5, R4, R17, R5 ;  /* 0x0000001104057224 */ /* 0x000fe200078e0205 */
[----:B------:R-:W-:Y:S01]  /*12e0*/  LOP3.LUT R17, R29, R6, RZ, 0xc0, !PT ;  /* 0x000000061d117212 */ /* 0x000fe200078ec0ff */
[----:B----4-:R-:W-:-:S02]  /*12f0*/  IMAD R4, R20, R35, R38 ;  /* 0x0000002314047224 */ /* 0x010fc400078e0226 */
[----:B--2---:R-:W-:Y:S02]  /*1300*/  IMAD R6, R5, R34, R24 ;  /* 0x0000002205067224 */ /* 0x004fe400078e0218 */
[----:B------:R-:W-:Y:S02]  /*1310*/  IMAD R17, R4, R31, R17 ;  /* 0x0000001f04117224 */ /* 0x000fe400078e0211 */
[----:B------:R-:W-:Y:S02]  /*1320*/  IMAD.MOV.U32 R20, RZ, RZ, 0x1 ;  /* 0x00000001ff147424 */ /* 0x000fe400078e00ff */
[----:B------:R-:W-:Y:S01]  /*1330*/  IMAD.MOV.U32 R4, RZ, RZ, R36 ;  /* 0x000000ffff047224 */ /* 0x000fe200078e0024 */
[----:B------:R-:W-:Y:S02]  /*1340*/  SEL R5, R17, R6, !P3 ;  /* 0x0000000611057207 */ /* 0x000fe40005800000 */
[----:B------:R-:W-:-:S07]  /*1350*/  SEL R6, R6, R17, !P3 ;  /* 0x0000001106067207 */ /* 0x000fce0005800000 */
.L_x_12:
[----:B------:R-:W-:Y:S05]  /*1360*/  @!P1 BRA `(.L_x_15) ;  /* 0x00000000000c9947 */ /* 0x000fea0003800000 */
[----:B------:R-:W-:Y:S01]  /*1370*/  UCGABAR_WAIT ;  /* 0x0000000000007dc7 */ /* 0x000fe20008000000 */
[----:B------:R-:W-:Y:S01]  /*1380*/  CCTL.IVALL ;  /* 0x00000000ff00798f */ /* 0x000fe20002000000 */
[----:B------:R-:W-:Y:S05]  /*1390*/  BRA `(.L_x_16) ;  /* 0x0000000000047947 */ /* 0x000fea0003800000 */
.L_x_15:
[----:B------:R-:W-:Y:S06]  /*13a0*/  BAR.SYNC.DEFER_BLOCKING 0x0 ;  /* 0x0000000000007b1d */ /* 0x000fec0000010000 */
.L_x_16:
[----:B------:R-:W-:Y:S05]  /*13b0*/  @!P2 BRA `(.L_x_17) ;  /* 0x000000a400b8a947 */ /* 0x000fea0003800000 */
[----:B------:R-:W-:-:S13]  /*13c0*/  ISETP.GT.U32.AND P0, PT, R40, 0x1, PT ;  /* 0x000000012800780c */ /* 0x000fda0003f04070 */
[----:B------:R-:W-:Y:S05]  /*13d0*/  @P0 EXIT ;  /* 0x000000000000094d */ /* 0x000fea0003800000 */
.L_x_18:
[----:B------:R-:W-:-:S08]  /*13e0*/  NOP ;  /* 0x0000000000007918 */ /* 0x000fd00000000000 */
[----:B------:R-:W0:Y:S02]  /*13f0*/  USETMAXREG.TRY_ALLOC.CTAPOOL UP0, 0xe8 ;  /* 0x000000e8000079c8 */ /* 0x000e240008000600 */
[----:B0-----:R-:W-:-:S13]  /*1400*/  PLOP3.LUT P0, PT, PT, PT, UP0, 0x80, 0x0 ;  /* 0x000000000000781c */ /* 0x001fda0003f0f008 */
[----:B------:R-:W-:Y:S05]  /*1410*/  @!P0 BRA `(.L_x_18) ;  /* 0xfffffffc00f08947 */ /* 0x000fea000383ffff */
[----:B------:R-:W-:-:S13]  /*1420*/  LOP3.LUT P0, RZ, R20, 0xff, RZ, 0xc0, !PT ;  /* 0x000000ff14ff7812 */ /* 0x000fda000780c0ff */
[----:B------:R-:W-:Y:S05]  /*1430*/  @!P0 EXIT ;  /* 0x000000000000894d */ /* 0x000fea0003800000 */
[CC--:B------:R-:W-:Y:S01]  /*1440*/  LEA.HI R17, R18.reuse, R15.reuse, RZ, 0x2 ;  /* 0x0000000f12117211 */ /* 0x0c0fe200078f10ff */
[----:B------:R-:W0:Y:S01]  /*1450*/  S2UR UR9, SR_CgaCtaId ;  /* 0x00000000000979c3 */ /* 0x000e220000008800 */
[-C--:B------:R-:W-:Y:S01]  /*1460*/  LEA.HI R14, R15, R15.reuse, RZ, 0x1 ;  /* 0x0000000f0f0e7211 */ /* 0x080fe200078f08ff */
[----:B------:R-:W-:Y:S01]  /*1470*/  UIADD3 UR10, UR8, -0x1, URZ ;  /* 0xffffffff080a7890 */ /* 0x000fe2000fffe03f */
[--C-:B------:R-:W-:Y:S01]  /*1480*/  SHF.R.S32.HI R19, RZ, 0x2, R17.reuse ;  /* 0x00000002ff137819 */ /* 0x100fe20000011411 */
[----:B------:R-:W-:Y:S01]  /*1490*/  UMOV UR7, 0x400 ;  /* 0x0000040000077882 */ /* 0x000fe20000000000 */
[----:B------:R-:W-:Y:S01]  /*14a0*/  SHF.R.S32.HI R16, RZ, 0x1f, R17 ;  /* 0x0000001fff107819 */ /* 0x000fe20000011411 */
[----:B------:R-:W-:Y:S01]  /*14b0*/  UISETP.NE.AND UP0, UPT, UR10, URZ, UPT ;  /* 0x0000003f0a00728c */ /* 0x000fe2000bf05270 */
[----:B------:R-:W-:Y:S01]  /*14c0*/  LEA.HI R21, R18, R15, RZ, 0x5 ;  /* 0x0000000f12157211 */ /* 0x000fe200078f28ff */
[----:B------:R-:W-:Y:S01]  /*14d0*/  ULDC UR11, c[0x0][0x284] ;  /* 0x0000a100000b7ab9 */ /* 0x000fe20000000800 */
[----:B------:R-:W-:Y:S01]  /*14e0*/  LEA.HI R18, R16, R19, RZ, 0x3 ;  /* 0x0000001310127211 */ /* 0x000fe200078f18ff */
[----:B------:R-:W-:Y:S01]  /*14f0*/  USHF.L.U32 UR18, UR6, 0x1, URZ ;  /* 0x0000000106127899 */ /* 0x000fe2000800063f */
[----:B------:R-:W-:-:S02]  /*1500*/  LOP3.LUT R22, R17, 0xfffffffc, RZ, 0xc0, !PT ;  /* 0xfffffffc11167812 */ /* 0x000fc400078ec0ff */
[----:B------:R-:W-:Y:S02]  /*1510*/  LOP3.LUT R16, R14, 0x3ffffe, RZ, 0xc0, !PT ;  /* 0x003ffffe0e107812 */ /* 0x000fe400078ec0ff */
[----:B------:R-:W-:Y:S02]  /*1520*/  SHF.R.S32.HI R17, RZ, 0x1, R14 ;  /* 0x00000001ff117819 */ /* 0x000fe4000001140e */
[----:B------:R-:W-:Y:S01]  /*1530*/  LOP3.LUT R20, R18, 0xfffffff8, RZ, 0xc0, !PT ;  /* 0xfffffff812147812 */ /* 0x000fe200078ec0ff */
[C---:B------:R-:W-:Y:S01]  /*1540*/  IMAD.IADD R18, R15.reuse, 0x1, -R16 ;  /* 0x000000010f127824 */ /* 0x040fe200078e0a10 */
[----:B------:R-:W-:Y:S01]  /*1550*/  LEA.HI R14, R14, R17, RZ, 0x1 ;  /* 0x000000110e0e7211 */ /* 0x000fe200078f08ff */
[----:B------:R-:W-:Y:S01]  /*1560*/  IMAD.IADD R16, R15, 0x1, -R22 ;  /* 0x000000010f107824 */ /* 0x000fe200078e0a16 */
[----:B------:R-:W-:Y:S01]  /*1570*/  SHF.R.S32.HI R21, RZ, 0x5, R21 ;  /* 0x00000005ff157819 */ /* 0x000fe20000011415 */
[----:B------:R-:W-:Y:S01]  /*1580*/  IMAD.IADD R20, R19, 0x1, -R20 ;  /* 0x0000000113147824 */ /* 0x000fe200078e0a14 */
[----:B------:R-:W-:Y:S01]  /*1590*/  LOP3.LUT P0, RZ, R15, 0x7, RZ, 0xc0, !PT ;  /* 0x000000070fff7812 */ /* 0x000fe2000780c0ff */
[----:B0-----:R-:W-:Y:S01]  /*15a0*/  ULEA UR7, UR9, UR7, 0x18 ;  /* 0x0000000709077291 */ /* 0x001fe2000f8ec03f */
[----:B------:R-:W-:Y:S01]  /*15b0*/  LOP3.LUT R14, R14, 0x7fffffe, RZ, 0xc0, !PT ;  /* 0x07fffffe0e0e7812 */ /* 0x000fe200078ec0ff */
[C---:B------:R-:W-:Y:S01]  /*15c0*/  IMAD R15, R21.reuse, 0x2, R18 ;  /* 0x00000002150f7824 */ /* 0x040fe200078e0212 */
[----:B------:R-:W-:Y:S01]  /*15d0*/  USHF.L.U32 UR9, UR10, 0x3, URZ ;  /* 0x000000030a097899 */ /* 0x000fe2000800063f */
[----:B------:R-:W-:Y:S01]  /*15e0*/  IMAD R18, R21, -0x10, -R20 ;  /* 0xfffffff015127824 */ /* 0x000fe200078e0a14 */
[----:B------:R-:W-:Y:S01]  /*15f0*/  USEL UR10, URZ, 0x1, UP0 ;  /* 0x000000013f0a7887 */ /* 0x000fe20008000000 */
[----:B------:R-:W-:Y:S01]  /*1600*/  IMAD.IADD R17, R17, 0x1, -R14 ;  /* 0x0000000111117824 */ /* 0x000fe200078e0a0e */
[----:B------:R-:W-:Y:S01]  /*1610*/  ISETP.LT.U32.AND P0, PT, R13, 0x2, !P0 ;  /* 0x000000020d00780c */ /* 0x000fe20004701070 */
[--C-:B------:R-:W-:Y:S01]  /*1620*/  IMAD R22, R15, 0x8, R20.reuse ;  /* 0x000000080f167824 */ /* 0x100fe200078e0214 */
[----:B------:R-:W-:Y:S01]  /*1630*/  ULOP3.LUT UR9, UR9, 0x8, URZ, 0xc0, !UPT ;  /* 0x0000000809097892 */ /* 0x000fe2000f8ec03f */
[----:B------:R-:W-:Y:S01]  /*1640*/  IMAD R14, R21, 0x10, R20 ;  /* 0x00000010150e7824 */ /* 0x000fe200078e0214 */
[----:B------:R-:W-:Y:S01]  /*1650*/  UIADD3 UR19, UR7, 0x70, URZ ;  /* 0x0000007007137890 */ /* 0x000fe2000fffe03f */
[----:B------:R-:W-:Y:S01]  /*1660*/  IMAD R20, R22, 0x4, R17 ;  /* 0x0000000416147824 */ /* 0x000fe200078e0211 */
[----:B------:R-:W-:Y:S01]  /*1670*/  VIMNMX R17, RZ, UR6, PT ;  /* 0x00000006ff117c48 */ /* 0x000fe2000bfe0100 */
[----:B------:R-:W-:Y:S01]  /*1680*/  IMAD.U32 R165, RZ, RZ, UR10 ;  /* 0x0000000affa57e24 */ /* 0x000fe2000f8e00ff */
[----:B------:R-:W-:Y:S01]  /*1690*/  LOP3.LUT R164, R7, 0x1, RZ, 0xfc, !PT ;  /* 0x0000000107a47812 */ /* 0x000fe200078efcff */
[----:B------:R-:W-:Y:S01]  /*16a0*/  IMAD.SHL.U32 R20, R20, 0x20, RZ ;  /* 0x0000002014147824 */ /* 0x000fe200078e00ff */
[----:B------:R-:W-:Y:S01]  /*16b0*/  IADD3 R17, -R17, UR6, RZ ;  /* 0x0000000611117c10 */ /* 0x000fe2000fffe1ff */
[----:B------:R-:W-:Y:S01]  /*16c0*/  VIADD R18, R18, UR11 ;  /* 0x0000000b12127c36 */ /* 0x000fe20008000000 */
[----:B------:R-:W-:Y:S01]  /*16d0*/  SEL R19, RZ, 0x1, !P0 ;  /* 0x00000001ff137807 */ /* 0x000fe20004000000 */
[----:B------:R-:W-:Y:S01]  /*16e0*/  ULOP3.LUT UR20, UR9, 0x8, URZ, 0x3c, !UPT ;  /* 0x0000000809147892 */ /* 0x000fe2000f8e3c3f */
[----:B------:R-:W-:Y:S01]  /*16f0*/  SHF.R.S32.HI R15, RZ, 0x1f, R14 ;  /* 0x0000001fff0f7819 */ /* 0x000fe2000001140e */
[----:B------:R-:W-:Y:S01]  /*1700*/  ULEA UR8, UR8, UR19, 0x3 ;  /* 0x0000001308087291 */ /* 0x000fe2000f8e183f */
[----:B------:R-:W-:Y:S01]  /*1710*/  SHF.R.S32.HI R20, RZ, 0x3, R20 ;  /* 0x00000003ff147819 */ /* 0x000fe20000011414 */
[----:B------:R-:W-:-:S12]  /*1720*/  ULOP3.LUT UR9, UR9, 0x18, URZ, 0x3c, !UPT ;  /* 0x0000001809097892 */ /* 0x000fd8000f8e3c3f */
.L_x_285:
[----:B------:R-:W-:Y:S01]  /*1730*/  SHF.L.U32 R21, R165, 0x1f, RZ ;  /* 0x0000001fa5157819 */ /* 0x000fe200000006ff */
[----:B------:R-:W-:Y:S01]  /*1740*/  IMAD.MOV.U32 R24, RZ, RZ, RZ ;  /* 0x000000ffff187224 */ /* 0x000fe200078e00ff */
[----:B------:R-:W-:Y:S02]  /*1750*/  ISETP.GE.AND P1, PT, R17, 0x1, PT ;  /* 0x000000011100780c */ /* 0x000fe40003f26270 */
[----:B------:R-:W0:Y:S02]  /*1760*/  SYNCS.PHASECHK.TRANS64.TRYWAIT P0, [UR8+-0x8], R21 ;  /* 0xfffff815ff0075a7 */ /* 0x000e240008000148 */
[----:B0-2345:R-:W-:Y:S09]  /*1770*/  @!P0 BRA `(.L_x_19) ;  /* 0x000000b400508947 */ /* 0x03dff20003800000 */
.L_x_309:
[----:B------:R-:W-:Y:S01]  /*1780*/  IMAD.MOV.U32 R25, RZ, RZ, RZ ;  /* 0x000000ffff197224 */ /* 0x000fe200078e00ff */
[----:B------:R-:W-:Y:S02]  /*1790*/  CS2R R26, SRZ ;  /* 0x00000000001a7805 */ /* 0x000fe4000001ff00 */
[----:B------:R-:W-:Y:S02]  /*17a0*/  CS2R R28, SRZ ;  /* 0x00000000001c7805 */ /* 0x000fe4000001ff00 */
[----:B------:R-:W-:Y:S02]  /*17b0*/  CS2R R30, SRZ ;  /* 0x00000000001e7805 */ /* 0x000fe4000001ff00 */
[----:B------:R-:W-:Y:S02]  /*17c0*/  CS2R R32, SRZ ;  /* 0x0000000000207805 */ /* 0x000fe4000001ff00 */
[----:B------:R-:W-:Y:S02]  /*17d0*/  CS2R R34, SRZ ;  /* 0x0000000000227805 */ /* 0x000fe4000001ff00 */
[----:B------:R-:W-:-:S02]  /*17e0*/  CS2R R36, SRZ ;  /* 0x0000000000247805 */ /* 0x000fc4000001ff00 */
        /* <DEDUP_REMOVED lines=56> */
[----:B------:R-:W-:Y:S01]  /*1b70*/  CS2R R150, SRZ ;  /* 0x0000000000967805 */ /* 0x000fe2000001ff00 */
[----:B------:R-:W-:Y:S06]  /*1b80*/  @!P1 BRA `(.L_x_20) ;  /* 0x0000000000f89947 */ /* 0x000fec0003800000 */
[----:B0-----:R-:W-:Y:S01]  /*1b90*/  IMAD.MOV.U32 R21, RZ, RZ, R17 ;  /* 0x000000ffff157224 */ /* 0x001fe200078e0011 */
[----:B------:R-:W-:Y:S01]  /*1ba0*/  UPLOP3.LUT UP0, UPT, UPT, UPT, UPT, 0x40, 0x0 ;  /* 0x000000000000789c */ /* 0x000fe20003f0e870 */
[----:B------:R-:W-:Y:S01]  /*1bb0*/  IMAD.U32 R154, RZ, RZ, UR4 ;  /* 0x00000004ff9a7e24 */ /* 0x000fe2000f8e00ff */
[----:B------:R-:W-:Y:S01]  /*1bc0*/  UMOV UR10, UR5 ;  /* 0x00000005000a7c82 */ /* 0x000fe20008000000 */
[----:B------:R-:W-:-:S08]  /*1bd0*/  IMAD.U32 R22, RZ, RZ, UR5 ;  /* 0x00000005ff167e24 */ /* 0x000fd0000f8e00ff */
.L_x_27:
[----:B------:R-:W-:-:S13]  /*1be0*/  ISETP.NE.AND P1, PT, R164, 0x3, PT ;  /* 0x00000003a400780c */ /* 0x000fda0003f25270 */
[----:B------:R-:W-:Y:S05]  /*1bf0*/  @!P1 BRA `(.L_x_21) ;  /* 0x0000000000049947 */ /* 0x000fea0003800000 */
[----:B------:R-:W-:Y:S01]  /*1c00*/  BPT.TRAP 0x1 ;  /* 0x000000040000795c */ /* 0x000fe20000300000 */
.L_x_21:
[----:B------:R-:W-:Y:S01]  /*1c10*/  ULEA UR11, UR10, UR7, 0x3 ;  /* 0x000000070a0b7291 */ /* 0x000fe2000f8e183f */
[----:B------:R-:W-:-:S08]  /*1c20*/  SHF.L.U32 R152, R154, 0x1f, RZ ;  /* 0x0000001f9a987819 */ /* 0x000fd000000006ff */
[----:B------:R0:W1:Y:S01]  /*1c30*/  SYNCS.PHASECHK.TRANS64.TRYWAIT P0, [UR11], R152 ;  /* 0x00000098ff0075a7 */ /* 0x000062000800014b */
[----:B------:R-:W-:Y:S05]  /*1c40*/  @!P1 BRA `(.L_x_22) ;  /* 0x0000000000049947 */ /* 0x000fea0003800000 */
[----:B------:R-:W-:Y:S01]  /*1c50*/  BPT.TRAP 0x1 ;  /* 0x000000040000795c */ /* 0x000fe20000300000 */
.L_x_22:
[----:B------:R-:W-:-:S04]  /*1c60*/  IMAD.U32 R23, RZ, RZ, UR10 ;  /* 0x0000000aff177e24 */ /* 0x000fc8000f8e00ff */
[----:B------:R-:W-:Y:S01]  /*1c70*/  IMAD R23, R23, 0x400, R20 ;  /* 0x0000040017177824 */ /* 0x000fe200078e0214 */
[----:B-1----:R-:W-:Y:S06]  /*1c80*/  @P0 BRA `(.L_x_23) ;  /* 0x0000000000080947 */ /* 0x002fec0003800000 */
[----:B------:R-:W1:Y:S02]  /*1c90*/  SYNCS.PHASECHK.TRANS64.TRYWAIT P0, [UR11], R152 ;  /* 0x00000098ff0075a7 */ /* 0x000e64000800014b */
[----:B-1----:R-:W-:Y:S05]  /*1ca0*/  @!P0 BRA `(.L_x_24) ;  /* 0x000000b0001c8947 */ /* 0x002fea0003800000 */
.L_x_23:
[----:B01----:R-:W-:Y:S01]  /*1cb0*/  LDS R152, [R23+UR7+0x36180] ;  /* 0x0361800717987984 */ /* 0x003fe20008000800 */
[----:B------:R-:W-:Y:S02]  /*1cc0*/  UIADD3 UR11, UR7, 0x180, URZ ;  /* 0x00000180070b7890 */ /* 0x000fe4000fffe03f */
[----:B------:R-:W-:Y:S02]  /*1cd0*/  UIADD3 UR12, UR7, 0x6180, URZ ;  /* 0x00006180070c7890 */ /* 0x000fe4000fffe03f */
[----:B------:R-:W0:Y:S01]  /*1ce0*/  LDS R153, [R23+UR7+0x36188] ;  /* 0x0361880717997984 */ /* 0x000e220008000800 */
[----:B------:R-:W-:Y:S02]  /*1cf0*/  USHF.R.U32.HI UR11, URZ, 0x4, UR11 ;  /* 0x000000043f0b7899 */ /* 0x000fe4000801160b */
[----:B------:R-:W-:Y:S02]  /*1d00*/  USHF.R.U32.HI UR12, URZ, 0x4, UR12 ;  /* 0x000000043f0c7899 */ /* 0x000fe4000801160c */
[----:B------:R-:W-:-:S02]  /*1d10*/  ULOP3.LUT UR11, UR11, 0x3fff, URZ, 0xc0, !UPT ;  /* 0x00003fff0b0b7892 */ /* 0x000fc4000f8ec03f */
[----:B------:R-:W-:Y:S02]  /*1d20*/  ULOP3.LUT UR12, UR12, 0x3fff, URZ, 0xc0, !UPT ;  /* 0x00003fff0c0c7892 */ /* 0x000fe4000f8ec03f */
[----:B------:R-:W-:Y:S02]  /*1d30*/  ULOP3.LUT UR11, UR11, 0x10000, URZ, 0xfc, !UPT ;  /* 0x000100000b0b7892 */ /* 0x000fe4000f8efc3f */
[----:B------:R-:W-:Y:S02]  /*1d40*/  ULOP3.LUT UR14, UR12, 0x10000, URZ, 0xfc, !UPT ;  /* 0x000100000c0e7892 */ /* 0x000fe4000f8efc3f */
[----:B------:R-:W-:Y:S02]  /*1d50*/  ULEA UR12, UR10, UR11, 0x8 ;  /* 0x0000000b0a0c7291 */ /* 0x000fe4000f8e403f */
[----:B------:R-:W-:Y:S01]  /*1d60*/  ULEA UR14, UR10, UR14, 0xb ;  /* 0x0000000e0a0e7291 */ /* 0x000fe2000f8e583f */
[----:B------:R-:W-:Y:S01]  /*1d70*/  UMOV UR13, 0x80000020 ;  /* 0x80000020000d7882 */ /* 0x000fe20000000000 */
[----:B------:R-:W-:Y:S01]  /*1d80*/  UMOV UR15, 0x40000040 ;  /* 0x40000040000f7882 */ /* 0x000fe20000000000 */
[----:B0-----:R-:W-:-:S06]  /*1d90*/  WARPGROUP.ARRIVE ;  /* 0x00000000000079c5 */ /* 0x001fcc0000000000 */
[----:B------:R-:W-:Y:S01]  /*1da0*/  IGMMA.SP.64x256x64.S8.S8 R24, gdesc[UR12], R24, UP0, R152 ;  /* 0x068098000c1879f1 */ /* 0x000fe2000bf41218 */
[----:B------:R-:W-:Y:S02]  /*1db0*/  UIADD3 UR12, UR12, 0x2, URZ ;  /* 0x000000020c0c7890 */ /* 0x000fe4000fffe03f */
[----:B------:R-:W-:Y:S01]  /*1dc0*/  UIADD3 UR14, UR14, 0x4, URZ ;  /* 0x000000040e0e7890 */ /* 0x000fe2000fffe03f */
[----:B------:R-:W-:Y:S01]  /*1dd0*/  UMOV UR13, 0x80000020 ;  /* 0x80000020000d7882 */ /* 0x000fe20000000000 */
[----:B------:R-:W-:-:S07]  /*1de0*/  UMOV UR15, 0x40000040 ;  /* 0x40000040000f7882 */ /* 0x000fce0000000000 */
[----:B------:R-:W-:Y:S03]  /*1df0*/  IGMMA.SP.64x256x64.S8.S8 R24, gdesc[UR12], R24, R153, gsb0 ;  /* 0x068099000c1879f1 */ /* 0x000fe60008041218 */
[----:B------:R-:W-:Y:S02]  /*1e00*/  WARPGROUP.DEPBAR.LE gsb0, 0x0 ;  /* 0x00008000000079c5 */ /* 0x000fe40000010000 */
[----:B------:R-:W-:Y:S05]  /*1e10*/  @!P1 BRA `(.L_x_25) ;  /* 0x0000000000049947 */ /* 0x000fea0003800000 */
[----:B------:R-:W-:Y:S01]  /*1e20*/  BPT.TRAP 0x1 ;  /* 0x000000040000795c */ /* 0x000fe20000300000 */
.L_x_25:
[----:B------:R-:W-:-:S13]  /*1e30*/  LOP3.LUT P0, RZ, R12, R19, RZ, 0xc0, !PT ;  /* 0x000000130cff7212 */ /* 0x000fda000780c0ff */
[----:B------:R-:W-:-:S05]  /*1e40*/  @P0 LEA R23, R22, UR7, 0x3 ;  /* 0x0000000716170c11 */ /* 0x000fca000f8e18ff */
[----:B------:R-:W-:-:S05]  /*1e50*/  @P0 VIADD R152, R23, 0x30 ;  /* 0x0000003017980836 */ /* 0x000fca0000000000 */
[----:B------:R-:W-:-:S04]  /*1e60*/  @P0 PRMT R152, R13, 0x654, R152 ;  /* 0x000006540d980816 */ /* 0x000fc80000000098 */
[----:B------:R0:W-:Y:S01]  /*1e70*/  @P0 SYNCS.ARRIVE.TRANS64.RED.A1T0 RZ, [R152+URZ], RZ ;  /* 0x000000ff98ff09a7 */ /* 0x0001e2000810043f */
[----:B------:R-:W-:-:S13]  /*1e80*/  ISETP.GT.U32.AND P0, PT, R7, 0x1, PT ;  /* 0x000000010700780c */ /* 0x000fda0003f04070 */
[----:B0-----:R-:W-:Y:S05]  /*1e90*/  @P0 BRA `(.L_x_26) ;  /* 0x0000000000040947 */ /* 0x001fea0003800000 */
[----:B------:R-:W-:Y:S01]  /*1ea0*/  BPT.TRAP 0x1 ;  /* 0x000000040000795c */ /* 0x000fe20000300000 */
.L_x_26:
[----:B------:R-:W-:Y:S01]  /*1eb0*/  UIADD3 UR10, UR10, 0x1, URZ ;  /* 0x000000010a0a7890 */ /* 0x000fe2000fffe03f */
[C---:B------:R-:W-:Y:S01]  /*1ec0*/  ISETP.GT.AND P1, PT, R21.reuse, 0x1, PT ;  /* 0x000000011500780c */ /* 0x040fe20003f24270 */
[----:B------:R-:W-:Y:S02]  /*1ed0*/  VIADD R22, R22, 0x1 ;  /* 0x0000000116167836 */ /* 0x000fe40000000000 */
[----:B------:R-:W-:Y:S01]  /*1ee0*/  UISETP.NE.AND UP0, UPT, UR10, 0x6, UPT ;  /* 0x000000060a00788c */ /* 0x000fe2000bf05270 */
[----:B------:R-:W-:Y:S02]  /*1ef0*/  VIADD R21, R21, 0xffffffff ;  /* 0xffffffff15157836 */ /* 0x000fe40000000000 */
[C---:B------:R-:W-:Y:S01]  /*1f00*/  ISETP.NE.AND P0, PT, R22.reuse, 0x6, PT ;  /* 0x000000061600780c */ /* 0x040fe20003f05270 */
[----:B------:R-:W-:Y:S02]  /*1f10*/  USEL UR11, URZ, 0x1, UP0 ;  /* 0x000000013f0b7887 */ /* 0x000fe40008000000 */
[----:B------:R-:W-:Y:S01]  /*1f20*/  USEL UR10, UR10, URZ, UP0 ;  /* 0x0000003f0a0a7287 */ /* 0x000fe20008000000 */
[----:B------:R-:W-:Y:S01]  /*1f30*/  SEL R22, R22, RZ, P0 ;  /* 0x000000ff16167207 */ /* 0x000fe20000000000 */
[----:B------:R-:W-:-:S02]  /*1f40*/  UPLOP3.LUT UP0, UPT, UPT, UPT, UPT, 0x80, 0x0 ;  /* 0x000000000000789c */ /* 0x000fc40003f0f070 */
[----:B------:R-:W-:Y:S01]  /*1f50*/  LOP3.LUT R154, R154, UR11, RZ, 0x3c, !PT ;  /* 0x0000000b9a9a7c12 */ /* 0x000fe2000f8e3cff */
[----:B------:R-:W-:Y:S08]  /*1f60*/  @P1 BRA `(.L_x_27) ;  /* 0xfffffffc001c1947 */ /* 0x000ff0000383ffff */
.L_x_20:
[----:B0-----:R-:W-:Y:S01]  /*1f70*/  IMAD.U32 R22, RZ, RZ, UR20 ;  /* 0x00000014ff167e24 */ /* 0x001fe2000f8e00ff */
[----:B------:R-:W-:Y:S01]  /*1f80*/  SHF.L.U32 R21, R165, 0x1f, RZ ;  /* 0x0000001fa5157819 */ /* 0x000fe200000006ff */
[----:B------:R-:W-:Y:S01]  /*1f90*/  UIADD3 UR5, UR5, UR18, URZ ;  /* 0x0000001205057290 */ /* 0x000fe2000fffe03f */
[----:B------:R-:W0:Y:S01]  /*1fa0*/  LDC R154, c[0x0][0x288] ;  /* 0x0000a200ff9a7b82 */ /* 0x000e220000000800 */
[----:B------:R-:W-:Y:S01]  /*1fb0*/  UISETP.GE.U32.AND UP1, UPT, UR18, 0x6, UPT ;  /* 0x000000061200788c */ /* 0x000fe2000bf26070 */
[----:B------:R-:W-:Y:S01]  /*1fc0*/  SHF.R.S32.HI R156, RZ, 0x1f, R4 ;  /* 0x0000001fff9c7819 */ /* 0x000fe20000011404 */
[----:B------:R-:W-:Y:S02]  /*1fd0*/  UISETP.GT.U32.AND UP0, UPT, UR5, 0x5, UPT ;  /* 0x000000050500788c */ /* 0x000fe4000bf04070 */
[----:B------:R-:W-:Y:S02]  /*1fe0*/  UIMAD.WIDE.U32 UR10, UR5, -0x55555555, URZ ;  /* 0xaaaaaaab050a78a5 */ /* 0x000fe4000f8e003f */
[----:B------:R-:W-:Y:S01]  /*1ff0*/  UISETP.LT.U32.AND UP0, UPT, UR18, 0x6, UP0 ;  /* 0x000000061200788c */ /* 0x000fe20008701070 */
[----:B------:R1:W-:Y:S01]  /*2000*/  SYNCS.ARRIVE.TRANS64.A1T0 RZ, [R22+UR19], RZ ;  /* 0x000000ff16ff79a7 */ /* 0x0003e20008100013 */
[----:B------:R-:W-:-:S02]  /*2010*/  WARPGROUP.DEPBAR.LE gsb0, 0x0 ;  /* 0x00008000000079c5 */ /* 0x000fc40000010000 */
[----:B------:R-:W-:Y:S02]  /*2020*/  USEL UR12, URZ, 0x1, !UP0 ;  /* 0x000000013f0c7887 */ /* 0x000fe4000c000000 */
[----:B------:R-:W-:Y:S02]  /*2030*/  USHF.R.U32.HI UR10, URZ, 0x2, UR11 ;  /* 0x000000023f0a7899 */ /* 0x000fe4000801160b */
[----:B------:R-:W-:Y:S01]  /*2040*/  ULOP3.LUT UR4, UR4, UR12, URZ, 0x3c, !UPT ;  /* 0x0000000c04047292 */ /* 0x000fe2000f8e3c3f */
[----:B------:R-:W4:Y:S01]  /*2050*/  SYNCS.PHASECHK.TRANS64.TRYWAIT P0, [UR8+0x8], R21 ;  /* 0x00000815ff0075a7 */ /* 0x000f220008000148 */
[----:B------:R-:W-:Y:S02]  /*2060*/  UIMAD UR5, UR10, -0x6, UR5 ;  /* 0xfffffffa0a0578a4 */ /* 0x000fe4000f8e0205 */
[----:B------:R-:W-:Y:S01]  /*2070*/  @UP1 ULOP3.LUT UR4, UR4, 0x1, UR10, 0x78, !UPT ;  /* 0x0000000104041892 */ /* 0x000fe2000f8e780a */
[----:B01--4-:R-:W-:Y:S11]  /*2080*/  @!P0 BRA `(.L_x_28) ;  /* 0x000000ac003c8947 */ /* 0x013ff60003800000 */
.L_x_310:
[----:B------:R-:W-:Y:S01]  /*2090*/  ULDC.64 UR10, c[0x0][0x6d0] ;  /* 0x0001b400000a7ab9 */ /* 0x000fe20000000a00 */
[----:B------:R-:W-:Y:S02]  /*20a0*/  IMAD.SHL.U32 R160, R6, 0x40, RZ ;  /* 0x0000004006a07824 */ /* 0x000fe400078e00ff */
[----:B0-----:R-:W-:Y:S02]  /*20b0*/  IMAD R21, R156, UR10, RZ ;  /* 0x0000000a9c157c24 */ /* 0x001fe4000f8e02ff */
[C---:B------:R-:W-:Y:S01]  /*20c0*/  IMAD.WIDE.U32 R152, R4.reuse, UR10, R14 ;  /* 0x0000000a04987c25 */ /* 0x040fe2000f8e000e */
[----:B------:R-:W-:Y:S01]  /*20d0*/  ULDC UR10, c[0x0][0x284] ;  /* 0x0000a100000a7ab9 */ /* 0x000fe20000000800 */
[----:B------:R-:W-:Y:S02]  /*20e0*/  SHF.R.S32.HI R161, RZ, 0x1f, R160 ;  /* 0x0000001fffa17819 */ /* 0x000fe400000114a0 */
[----:B------:R-:W-:Y:S01]  /*20f0*/  IMAD R155, R4, UR11, R21 ;  /* 0x0000000b049b7c24 */ /* 0x000fe2000f8e0215 */
[C---:B------:R-:W-:Y:S01]  /*2100*/  ISETP.GE.AND P0, PT, R160.reuse, UR10, PT ;  /* 0x0000000aa0007c0c */ /* 0x040fe2000bf06270 */
[----:B------:R-:W-:Y:S01]  /*2110*/  IMAD.SHL.U32 R21, R5, 0x100, RZ ;  /* 0x0000010005157824 */ /* 0x000fe200078e00ff */
[----:B------:R-:W-:Y:S01]  /*2120*/  IADD3 R152, P1, R160, R152, RZ ;  /* 0x00000098a0987210 */ /* 0x000fe20007f3e0ff */
[----:B------:R-:W-:-:S03]  /*2130*/  IMAD.WIDE R22, R16, 0x2, RZ ;  /* 0x0000000210167825 */ /* 0x000fc600078e02ff */
[----:B------:R-:W-:Y:S01]  /*2140*/  ISETP.GE.OR P0, PT, R21, R154, P0 ;  /* 0x0000009a1500720c */ /* 0x000fe20000706670 */
[----:B------:R-:W-:Y:S01]  /*2150*/  IMAD R6, R16, -0x2, R154 ;  /* 0xfffffffe10067824 */ /* 0x000fe200078e029a */
[----:B------:R-:W-:Y:S01]  /*2160*/  IADD3.X R153, R161, R153, R155, P1, !PT ;  /* 0x00000099a1997210 */ /* 0x000fe20000ffe49b */
[----:B------:R-:W-:-:S04]  /*2170*/  IMAD.WIDE R170, R5, 0x100, R22 ;  /* 0x0000010005aa7825 */ /* 0x000fc800078e0216 */
[----:B------:R-:W-:-:S06]  /*2180*/  IMAD.IADD R5, R6, 0x1, -R21 ;  /* 0x0000000106057824 */ /* 0x000fcc00078e0a15 */
[----:B------:R-:W-:Y:S05]  /*2190*/  @P0 BRA `(.L_x_29) ;  /* 0x0000009000a00947 */ /* 0x000fea0003800000 */
[----:B------:R-:W0:Y:S01]  /*21a0*/  LDC.64 R22, c[0x0][0x6c8] ;  /* 0x0001b200ff167b82 */ /* 0x000e220000000a00 */
[----:B---3-5:R-:W-:Y:S01]  /*21b0*/  ISETP.NE.AND P0, PT, R10, RZ, PT ;  /* 0x000000ff0a00720c */ /* 0x028fe20003f05270 */
[----:B------:R-:W-:Y:S01]  /*21c0*/  IMAD.IADD R166, R18, 0x1, -R160 ;  /* 0x0000000112a67824 */ /* 0x000fe200078e0aa0 */
[----:B------:R-:W-:Y:S01]  /*21d0*/  ISETP.GT.AND P1, PT, R5, RZ, PT ;  /* 0x000000ff0500720c */ /* 0x000fe20003f24270 */
[----:B------:R-:W-:Y:S03]  /*21e0*/  BSSY B0, `(.L_x_29) ;  /* 0x0000923000007945 */ /* 0x000fe60003800000 */
[----:B------:R-:W-:Y:S01]  /*21f0*/  ISETP.GT.AND P5, PT, R166, RZ, P1 ;  /* 0x000000ffa600720c */ /* 0x000fe20000fa4270 */
[-C--:B0-----:R-:W-:Y:S02]  /*2200*/  IMAD R6, R171, R22.reuse, RZ ;  /* 0x00000016ab067224 */ /* 0x081fe400078e02ff */
[----:B------:R-:W-:-:S04]  /*2210*/  IMAD.WIDE.U32 R172, R170, R22, R152 ;  /* 0x00000016aaac7225 */ /* 0x000fc800078e0098 */
[----:B------:R-:W-:-:S04]  /*2220*/  IMAD R21, R170, R23, R6 ;  /* 0x00000017aa157224 */ /* 0x000fc800078e0206 */
[----:B------:R-:W-:Y:S01]  /*2230*/  IMAD.IADD R163, R173, 0x1, R21 ;  /* 0x00000001ada37824 */ /* 0x000fe200078e0215 */
[----:B------:R-:W-:Y:S06]  /*2240*/  @!P0 BRA `(.L_x_30) ;  /* 0x00000064006c8947 */ /* 0x000fec0003800000 */
[----:B------:R-:W-:Y:S01]  /*2250*/  ULDC.64 UR10, c[0x0][0x6b8] ;  /* 0x0001ae00000a7ab9 */ /* 0x000fe20000000a00 */
[----:B------:R-:W-:Y:S01]  /*2260*/  ULDC.64 UR14, c[0x0][0x6b0] ;  /* 0x0001ac00000e7ab9 */ /* 0x000fe20000000a00 */
[----:B------:R-:W-:Y:S01]  /*2270*/  IMAD.WIDE.U32 R152, R4, UR10, R14 ;  /* 0x0000000a04987c25 */ /* 0x000fe2000f8e000e */
[----:B------:R-:W-:Y:S01]  /*2280*/  ULDC.64 UR22, c[0x0][0x6a8] ;  /* 0x0001aa0000167ab9 */ /* 0x000fe20000000a00 */
[----:B------:R-:W0:Y:S01]  /*2290*/  LDC.64 R168, c[0x0][0x6b0] ;  /* 0x0001ac00ffa87b82 */ /* 0x000e220000000a00 */
[----:B------:R-:W-:Y:S01]  /*22a0*/  ULDC.64 UR12, c[0x0][0x6c0] ;  /* 0x0001b000000c7ab9 */ /* 0x000fe20000000a00 */
[----:B------:R-:W-:Y:S01]  /*22b0*/  IMAD R21, R156, UR10, RZ ;  /* 0x0000000a9c157c24 */ /* 0x000fe2000f8e02ff */
[----:B------:R-:W-:-:S03]  /*22c0*/  IADD3 R156, P0, R160, R152, RZ ;  /* 0x00000098a09c7210 */ /* 0x000fc60007f1e0ff */
[----:B------:R-:W-:Y:S02]  /*22d0*/  IMAD R173, R4, UR11, R21 ;  /* 0x0000000b04ad7c24 */ /* 0x000fe4000f8e0215 */
[----:B------:R-:W-:-:S03]  /*22e0*/  IMAD R21, R171, UR14, RZ ;  /* 0x0000000eab157c24 */ /* 0x000fc6000f8e02ff */
[----:B------:R-:W-:Y:S01]  /*22f0*/  IADD3.X R157, R161, R153, R173, P0, !PT ;  /* 0x00000099a19d7210 */ /* 0x000fe200007fe4ad */
[C---:B------:R-:W-:Y:S02]  /*2300*/  IMAD R167, R170.reuse, UR15, R21 ;  /* 0x0000000faaa77c24 */ /* 0x040fe4000f8e0215 */
[----:B------:R-:W-:-:S04]  /*2310*/  IMAD.WIDE.U32 R152, R170, UR14, R156 ;  /* 0x0000000eaa987c25 */ /* 0x000fc8000f8e009c */
[----:B------:R-:W-:Y:S01]  /*2320*/  IMAD.IADD R21, R153, 0x1, R167 ;  /* 0x0000000199157824 */ /* 0x000fe200078e02a7 */
[----:B------:R-:W-:-:S04]  /*2330*/  LEA R154, P0, R152, UR22, 0x2 ;  /* 0x00000016989a7c11 */ /* 0x000fc8000f8010ff */
[----:B------:R-:W-:-:S05]  /*2340*/  LEA.HI.X R155, R152, UR23, R21, 0x2, P0 ;  /* 0x00000017989b7c11 */ /* 0x000fca00080f1415 */
[----:B------:R-:W3:Y:S01]  /*2350*/  @P5 LDG.E.LTC128B R21, desc[UR16][R154.64] ;  /* 0x000000109a155981 */ /* 0x000ee2000c1e1920 */
[----:B------:R-:W-:Y:S01]  /*2360*/  IMAD.WIDE.U32 R158, R170, UR14, R160 ;  /* 0x0000000eaa9e7c25 */ /* 0x000fe2000f8e00a0 */
[----:B------:R-:W-:Y:S01]  /*2370*/  LEA R152, P0, R172, UR12, 0x2 ;  /* 0x0000000cac987c11 */ /* 0x000fe2000f8010ff */
[----:B------:R-:W-:Y:S02]  /*2380*/  BSSY B1, `(.L_x_31) ;  /* 0x0000016000017945 */ /* 0x000fe40003800000 */
[----:B0-----:R-:W-:Y:S01]  /*2390*/  IMAD.WIDE.U32 R170, R170, UR14, R168 ;  /* 0x0000000eaaaa7c25 */ /* 0x001fe2000f8e00a8 */
[----:B------:R-:W-:Y:S02]  /*23a0*/  IADD3 R162, P2, R14, R158, RZ ;  /* 0x0000009e0ea27210 */ /* 0x000fe40007f5e0ff */
[----:B------:R-:W-:Y:S01]  /*23b0*/  LEA.HI.X R153, R172, UR13, R163, 0x2, P0 ;  /* 0x0000000dac997c11 */ /* 0x000fe200080f14a3 */
[----:B------:R-:W-:Y:S01]  /*23c0*/  IMAD.IADD R177, R167, 0x1, R171 ;  /* 0x00000001a7b17824 */ /* 0x000fe200078e02ab */
[----:B------:R-:W-:-:S02]  /*23d0*/  ISETP.GT.AND P0, PT, R5, 0x1, PT ;  /* 0x000000010500780c */ /* 0x000fc40003f04270 */
[----:B------:R-:W-:Y:S02]  /*23e0*/  IADD3.X R163, R15, R167, R159, P2, !PT ;  /* 0x000000a70fa37210 */ /* 0x000fe400017fe49f */
[----:B------:R-:W-:Y:S01]  /*23f0*/  ISETP.GT.AND P2, PT, R166, RZ, P0 ;  /* 0x000000ffa600720c */ /* 0x000fe20000744270 */
[----:B------:R-:W-:-:S04]  /*2400*/  IMAD.WIDE.U32 R162, R4, UR10, R162 ;  /* 0x0000000a04a27c25 */ /* 0x000fc8000f8e00a2 */
[----:B------:R-:W-:Y:S02]  /*2410*/  IMAD.IADD R159, R173, 0x1, R163 ;  /* 0x00000001ad9f7824 */ /* 0x000fe400078e02a3 */
[----:B---3--:R-:W-:-:S04]  /*2420*/  IMAD R6, R21, R10, RZ ;  /* 0x0000000a15067224 */ /* 0x008fc800078e02ff */
[----:B--2---:R-:W-:Y:S01]  /*2430*/  IMAD R175, R24, R11, R6 ;  /* 0x0000000b18af7224 */ /* 0x004fe200078e0206 */
[----:B------:R-:W-:Y:S02]  /*2440*/  IADD3 R6, P6, R156, R170, RZ ;  /* 0x000000aa9c067210 */ /* 0x000fe40007fde0ff */
[----:B------:R-:W-:Y:S02]  /*2450*/  LEA R156, P4, R22, R152, 0x2 ;  /* 0x00000098169c7211 */ /* 0x000fe400078810ff */
[----:B------:R0:W-:Y:S01]  /*2460*/  @P5 STG.E desc[UR16][R152.64], R175 ;  /* 0x000000af98005986 */ /* 0x0001e2000c101910 */
[----:B------:R-:W-:Y:S01]  /*2470*/  IMAD.X R167, R177, 0x1, R157, P6 ;  /* 0x00000001b1a77824 */ /* 0x000fe200030e069d */
[----:B------:R-:W-:Y:S02]  /*2480*/  LEA R168, P6, R162, UR22, 0x2 ;  /* 0x00000016a2a87c11 */ /* 0x000fe4000f8c10ff */
[----:B------:R-:W-:Y:S02]  /*2490*/  LEA R158, P5, R6, UR22, 0x2 ;  /* 0x00000016069e7c11 */ /* 0x000fe4000f8a10ff */
[----:B------:R-:W-:-:S02]  /*24a0*/  LEA.HI.X R169, R162, UR23, R159, 0x2, P6 ;  /* 0x00000017a2a97c11 */ /* 0x000fc4000b0f149f */
[----:B------:R-:W-:Y:S01]  /*24b0*/  LEA.HI.X R159, R6, UR23, R167, 0x2, P5 ;  /* 0x00000017069f7c11 */ /* 0x000fe2000a8f14a7 */
[----:B------:R-:W-:Y:S08]  /*24c0*/  @!P2 BRA `(.L_x_32) ;  /* 0x000000000004a947 */ /* 0x000ff00003800000 */
[----:B------:R1:W5:Y:S02]  /*24d0*/  LDG.E.LTC128B R21, desc[UR16][R158.64] ;  /* 0x000000109e157981 */ /* 0x000364000c1e1920 */
.L_x_32:
[----:B------:R-:W-:Y:S05]  /*24e0*/  BSYNC B1 ;  /* 0x0000000000017941 */ /* 0x000fea0003800000 */
.L_x_31:
[----:B-----5:R-:W-:Y:S01]  /*24f0*/  IMAD R6, R21, R10, RZ ;  /* 0x0000000a15067224 */ /* 0x020fe200078e02ff */
[----:B------:R-:W-:Y:S01]  /*2500*/  LEA.HI.X R157, R22, R153, R23, 0x2, P4 ;  /* 0x00000099169d7211 */ /* 0x000fe200020f1417 */
[----:B------:R-:W-:Y:S01]  /*2510*/  BSSY B1, `(.L_x_33) ;  /* 0x0000008000017945 */ /* 0x000fe20003800000 */
[----:B------:R-:W-:Y:S01]  /*2520*/  ISETP.GT.AND P1, PT, R166, 0x8, P1 ;  /* 0x00000008a600780c */ /* 0x000fe20000f24270 */
[----:B------:R-:W-:Y:S01]  /*2530*/  IMAD R163, R25, R11, R6 ;  /* 0x0000000b19a37224 */ /* 0x000fe200078e0206 */
[----:B------:R-:W-:-:S04]  /*2540*/  IADD3 R24, P5, P6, R14, R170, R160 ;  /* 0x000000aa0e187210 */ /* 0x000fc80007ebe0a0 */
[----:B------:R2:W-:Y:S01]  /*2550*/  @P2 STG.E desc[UR16][R156.64], R163 ;  /* 0x000000a39c002986 */ /* 0x0005e2000c101910 */
[----:B------:R-:W-:-:S06]  /*2560*/  IADD3.X R25, R15, R177, R161, P5, P6 ;  /* 0x000000b10f197210 */ /* 0x000fcc0002fec4a1 */
[----:B------:R-:W-:Y:S05]  /*2570*/  @!P1 BRA `(.L_x_34) ;  /* 0x0000000000049947 */ /* 0x000fea0003800000 */
[----:B------:R3:W5:Y:S02]  /*2580*/  LDG.E.LTC128B R21, desc[UR16][R168.64+0x20] ;  /* 0x00002010a8157981 */ /* 0x000764000c1e1920 */
.L_x_34:
[----:B------:R-:W-:Y:S05]  /*2590*/  BSYNC B1 ;  /* 0x0000000000017941 */ /* 0x000fea0003800000 */
.L_x_33:
[----:B------:R-:W-:Y:S01]  /*25a0*/  IMAD.WIDE.U32 R24, R4, UR10, R24 ;  /* 0x0000000a04187c25 */ /* 0x000fe2000f8e0018 */
[----:B------:R-:W-:Y:S01]  /*25b0*/  ISETP.GT.AND P0, PT, R166, 0x8, P0 ;  /* 0x00000008a600780c */ /* 0x000fe20000704270 */
[----:B------:R-:W-:Y:S01]  /*25c0*/  USHF.L.U64.HI UR13, UR14, 0x5, UR15 ;  /* 0x000000050e0d7899 */ /* 0x000fe2000801020f */
[----:B------:R-:W-:Y:S01]  /*25d0*/  ISETP.GT.AND P2, PT, R5, 0x8, PT ;  /* 0x000000080500780c */ /* 0x000fe20003f44270 */
[----:B------:R-:W-:Y:S01]  /*25e0*/  IMAD.IADD R25, R173, 0x1, R25 ;  /* 0x00000001ad197824 */ /* 0x000fe200078e0219 */
[C---:B------:R-:W-:Y:S01]  /*25f0*/  LEA R160, P5, R24.reuse, UR22, 0x2 ;  /* 0x0000001618a07c11 */ /* 0x040fe2000f8a10ff */
[----:B-----5:R-:W-:Y:S01]  /*2600*/  IMAD R6, R21, R10, RZ ;  /* 0x0000000a15067224 */ /* 0x020fe200078e02ff */
[----:B------:R-:W-:Y:S01]  /*2610*/  USHF.L.U32 UR12, UR14, 0x5, URZ ;  /* 0x000000050e0c7899 */ /* 0x000fe2000800063f */
[----:B------:R-:W-:Y:S01]  /*2620*/  BSSY B1, `(.L_x_35) ;  /* 0x0000009000017945 */ /* 0x000fe20003800000 */
[----:B------:R-:W-:Y:S01]  /*2630*/  LEA.HI.X R161, R24, UR23, R25, 0x2, P5 ;  /* 0x0000001718a17c11 */ /* 0x000fe2000a8f1419 */
[----:B--2---:R-:W-:Y:S01]  /*2640*/  IMAD R163, R26, R11, R6 ;  /* 0x0000000b1aa37224 */ /* 0x004fe200078e0206 */
[----:B------:R-:W-:Y:S01]  /*2650*/  ISETP.GT.AND P4, PT, R166, RZ, P2 ;  /* 0x000000ffa600720c */ /* 0x000fe20001784270 */
[----:B------:R-:W-:-:S02]  /*2660*/  @P1 IMAD.MOV.U32 R24, RZ, RZ, R152 ;  /* 0x000000ffff181224 */ /* 0x000fc400078e0098 */
[----:B------:R-:W-:-:S05]  /*2670*/  @P1 IMAD.MOV.U32 R25, RZ, RZ, R153 ;  /* 0x000000ffff191224 */ /* 0x000fca00078e0099 */
[----:B------:R2:W-:Y:S01]  /*2680*/  @P1 STG.E desc[UR16][R24.64+0x20], R163 ;  /* 0x000020a318001986 */ /* 0x0005e2000c101910 */
[----:B------:R-:W-:Y:S05]  /*2690*/  @!P0 BRA `(.L_x_36) ;  /* 0x0000000000048947 */ /* 0x000fea0003800000 */
[----:B------:R4:W5:Y:S02]  /*26a0*/  LDG.E.LTC128B R21, desc[UR16][R160.64+0x20] ;  /* 0x00002010a0157981 */ /* 0x000964000c1e1920 */
.L_x_36:
[----:B------:R-:W-:Y:S05]  /*26b0*/  BSYNC B1 ;  /* 0x0000000000017941 */ /* 0x000fea0003800000 */
.L_x_35:
[----:B-----5:R-:W-:Y:S01]  /*26c0*/  IMAD R4, R21, R10, RZ ;  /* 0x0000000a15047224 */ /* 0x020fe200078e02ff */
[----:B--2---:R-:W-:Y:S01]  /*26d0*/  IADD3 R24, P1, R154, UR12, RZ ;  /* 0x0000000c9a187c10 */ /* 0x004fe2000ff3e0ff */
[----:B------:R-:W-:Y:S02]  /*26e0*/  IMAD.MOV.U32 R167, RZ, RZ, R21 ;  /* 0x000000ffffa77224 */ /* 0x000fe400078e0015 */
[----:B---3--:R-:W-:Y:S01]  /*26f0*/  IMAD R169, R27, R11, R4 ;  /* 0x0000000b1ba97224 */ /* 0x008fe200078e0204 */
[----:B------:R-:W-:Y:S01]  /*2700*/  IADD3.X R25, R155, UR13, RZ, P1, !PT ;  /* 0x0000000d9b197c10 */ /* 0x000fe20008ffe4ff */
[----:B------:R-:W-:Y:S02]  /*2710*/  @P0 IMAD.MOV.U32 R26, RZ, RZ, R156 ;  /* 0x000000ffff1a0224 */ /* 0x000fe400078e009c */
[----:B------:R-:W-:-:S05]  /*2720*/  @P0 IMAD.MOV.U32 R27, RZ, RZ, R157 ;  /* 0x000000ffff1b0224 */ /* 0x000fca00078e009d */
[----:B------:R2:W-:Y:S04]  /*2730*/  @P0 STG.E desc[UR16][R26.64+0x20], R169 ;  /* 0x000020a91a000986 */ /* 0x0005e8000c101910 */
[----:B------:R-:W3:Y:S01]  /*2740*/  @P4 LDG.E.LTC128B R167, desc[UR16][R24.64] ;  /* 0x0000001018a74981 */ /* 0x000ee2000c1e1920 */
[C---:B------:R-:W-:Y:S01]  /*2750*/  IMAD.SHL.U32 R4, R22.reuse, 0x20, RZ ;  /* 0x0000002016047824 */ /* 0x040fe200078e00ff */
[----:B------:R-:W-:Y:S01]  /*2760*/  SHF.L.U64.HI R6, R22, 0x5, R23 ;  /* 0x0000000516067819 */ /* 0x000fe20000010217 */
[----:B------:R-:W-:Y:S01]  /*2770*/  BSSY B1, `(.L_x_37) ;  /* 0x000000c000017945 */ /* 0x000fe20003800000 */
[----:B------:R-:W-:Y:S02]  /*2780*/  ISETP.GT.AND P0, PT, R5, 0x9, PT ;  /* 0x000000090500780c */ /* 0x000fe40003f04270 */
[----:B----4-:R-:W-:-:S02]  /*2790*/  IADD3 R160, P5, R4, R152, RZ ;  /* 0x0000009804a07210 */ /* 0x010fc40007fbe0ff */
[----:B------:R-:W-:-:S03]  /*27a0*/  ISETP.GT.AND P1, PT, R166, RZ, P0 ;  /* 0x000000ffa600720c */ /* 0x000fc60000724270 */
[----:B------:R-:W-:Y:S01]  /*27b0*/  IMAD.X R161, R6, 0x1, R153, P5 ;  /* 0x0000000106a17824 */ /* 0x000fe200028e0699 */
[----:B------:R-:W-:-:S04]  /*27c0*/  IADD3 R162, P5, R158, UR12, RZ ;  /* 0x0000000c9ea27c10 */ /* 0x000fc8000ffbe0ff */
[----:B------:R-:W-:Y:S01]  /*27d0*/  IADD3.X R163, R159, UR13, RZ, P5, !PT ;  /* 0x0000000d9fa37c10 */ /* 0x000fe2000affe4ff */
[----:B---3--:R-:W-:-:S04]  /*27e0*/  IMAD R21, R167, R10, RZ ;  /* 0x0000000aa7157224 */ /* 0x008fc800078e02ff */
[----:B------:R-:W-:-:S05]  /*27f0*/  IMAD R21, R28, R11, R21 ;  /* 0x0000000b1c157224 */ /* 0x000fca00078e0215 */
[----:B------:R2:W-:Y:S01]  /*2800*/  @P4 STG.E desc[UR16][R160.64], R21 ;  /* 0x00000015a0004986 */ /* 0x0005e2000c101910 */
[----:B------:R-:W-:Y:S05]  /*2810*/  @!P1 BRA `(.L_x_38) ;  /* 0x0000000000049947 */ /* 0x000fea0003800000 */
[----:B------:R3:W5:Y:S02]  /*2820*/  LDG.E.LTC128B R167, desc[UR16][R162.64] ;  /* 0x00000010a2a77981 */ /* 0x000764000c1e1920 */
.L_x_38:
[----:B------:R-:W-:Y:S05]  /*2830*/  BSYNC B1 ;  /* 0x0000000000017941 */ /* 0x000fea0003800000 */
.L_x_37:
[----:B------:R-:W-:Y:S01]  /*2840*/  UIADD3 UR10, UP0, UR12, 0x20, URZ ;  /* 0x000000200c0a7890 */ /* 0x000fe2000ff1e03f */
[----:B------:R-:W-:Y:S01]  /*2850*/  ISETP.GT.AND P2, PT, R166, 0x8, P2 ;  /* 0x00000008a600780c */ /* 0x000fe20001744270 */
[----:B-----5:R-:W-:Y:S01]  /*2860*/  IMAD R22, R167, R10, RZ ;  /* 0x0000000aa7167224 */ /* 0x020fe200078e02ff */
[----:B--2---:R-:W-:Y:S01]  /*2870*/  IADD3 R26, P4, R4, R156, RZ ;  /* 0x0000009c041a7210 */ /* 0x004fe20007f9e0ff */
[----:B------:R-:W-:Y:S02]  /*2880*/  UIADD3.X UR11, URZ, UR13, URZ, UP0, !UPT ;  /* 0x0000000d3f0b7290 */ /* 0x000fe400087fe43f */
[----:B------:R-:W-:Y:S01]  /*2890*/  IADD3 R28, P5, R154, UR10, RZ ;  /* 0x0000000a9a1c7c10 */ /* 0x000fe2000ffbe0ff */
[----:B------:R-:W-:Y:S02]  /*28a0*/  IMAD R169, R29, R11, R22 ;  /* 0x0000000b1da97224 */ /* 0x000fe400078e0216 */
[----:B------:R-:W-:Y:S01]  /*28b0*/  IMAD.X R27, R6, 0x1, R157, P4 ;  /* 0x00000001061b7824 */ /* 0x000fe200020e069d */
[----:B------:R-:W-:-:S04]  /*28c0*/  IADD3.X R29, R155, UR11, RZ, P5, !PT ;  /* 0x0000000b9b1d7c10 */ /* 0x000fc8000affe4ff */
[----:B------:R2:W-:Y:S04]  /*28d0*/  @P1 STG.E desc[UR16][R26.64], R169 ;  /* 0x000000a91a001986 */ /* 0x0005e8000c101910 */
[----:B------:R-:W4:Y:S01]  /*28e0*/  @P2 LDG.E.LTC128B R167, desc[UR16][R28.64] ;  /* 0x000000101ca72981 */ /* 0x000f22000c1e1920 */
[----:B------:R-:W-:Y:S01]  /*28f0*/  IADD3 R22, P1, R4, 0x20, RZ ;  /* 0x0000002004167810 */ /* 0x000fe20007f3e0ff */
[----:B------:R-:W-:Y:S01]  /*2900*/  BSSY B1, `(.L_x_39) ;  /* 0x000000c000017945 */ /* 0x000fe20003800000 */
[----:B------:R-:W-:Y:S02]  /*2910*/  ISETP.GT.AND P4, PT, R166, 0x8, P0 ;  /* 0x00000008a600780c */ /* 0x000fe40000784270 */
[----:B0-----:R-:W-:Y:S01]  /*2920*/  IADD3 R152, P5, R22, R152, RZ ;  /* 0x0000009816987210 */ /* 0x001fe20007fbe0ff */
[----:B------:R-:W-:Y:S01]  /*2930*/  IMAD.X R21, RZ, RZ, R6, P1 ;  /* 0x000000ffff157224 */ /* 0x000fe200008e0606 */
[----:B------:R-:W-:-:S03]  /*2940*/  IADD3 R154, P0, R158, UR10, RZ ;  /* 0x0000000a9e9a7c10 */ /* 0x000fc6000ff1e0ff */
[----:B------:R-:W-:Y:S01]  /*2950*/  IMAD.X R153, R21, 0x1, R153, P5 ;  /* 0x0000000115997824 */ /* 0x000fe200028e0699 */
[----:B------:R-:W-:Y:S01]  /*2960*/  IADD3.X R155, R159, UR11, RZ, P0, !PT ;  /* 0x0000000b9f9b7c10 */ /* 0x000fe200087fe4ff */
[----:B----4-:R-:W-:-:S04]  /*2970*/  IMAD R23, R167, R10, RZ ;  /* 0x0000000aa7177224 */ /* 0x010fc800078e02ff */
[----:B------:R-:W-:-:S05]  /*2980*/  IMAD R23, R30, R11, R23 ;  /* 0x0000000b1e177224 */ /* 0x000fca00078e0217 */
[----:B------:R2:W-:Y:S01]  /*2990*/  @P2 STG.E desc[UR16][R152.64], R23 ;  /* 0x0000001798002986 */ /* 0x0005e2000c101910 */
[----:B------:R-:W-:Y:S05]  /*29a0*/  @!P4 BRA `(.L_x_40) ;  /* 0x000000000004c947 */ /* 0x000fea0003800000 */
[----:B------:R0:W5:Y:S02]  /*29b0*/  LDG.E.LTC128B R167, desc[UR16][R154.64] ;  /* 0x000000109aa77981 */ /* 0x000164000c1e1920 */
.L_x_40:
[----:B------:R-:W-:Y:S05]  /*29c0*/  BSYNC B1 ;  /* 0x0000000000017941 */ /* 0x000fea0003800000 */
.L_x_39:
[----:B-----5:R-:W-:Y:S01]  /*29d0*/  IMAD R28, R167, R10, RZ ;  /* 0x0000000aa71c7224 */ /* 0x020fe200078e02ff */
[----:B------:R-:W-:Y:S01]  /*29e0*/  IADD3 R30, P2, R22, R156, RZ ;  /* 0x0000009c161e7210 */ /* 0x000fe20007f5e0ff */
[----:B------:R-:W-:Y:S01]  /*29f0*/  BSSY B1, `(.L_x_41) ;  /* 0x000000c000017945 */ /* 0x000fe20003800000 */
[----:B------:R-:W-:Y:S01]  /*2a00*/  ISETP.GT.AND P1, PT, R5, 0x10, PT ;  /* 0x000000100500780c */ /* 0x000fe20003f24270 */
[----:B--2---:R-:W-:Y:S01]  /*2a10*/  IMAD R23, R31, R11, R28 ;  /* 0x0000000b1f177224 */ /* 0x004fe200078e021c */
[----:B------:R-:W-:Y:S01]  /*2a20*/  ISETP.GT.AND P0, PT, R5, 0x11, PT ;  /* 0x000000110500780c */ /* 0x000fe20003f04270 */
[----:B------:R-:W-:Y:S01]  /*2a30*/  IMAD.X R31, R21, 0x1, R157, P2 ;  /* 0x00000001151f7824 */ /* 0x000fe200010e069d */
[----:B------:R-:W-:Y:S02]  /*2a40*/  ISETP.GT.AND P5, PT, R166, RZ, P1 ;  /* 0x000000ffa600720c */ /* 0x000fe40000fa4270 */
[----:B------:R-:W-:Y:S02]  /*2a50*/  IADD3 R152, P2, R24, UR12, RZ ;  /* 0x0000000c18987c10 */ /* 0x000fe4000ff5e0ff */
[----:B------:R2:W-:Y:S01]  /*2a60*/  @P4 STG.E desc[UR16][R30.64], R23 ;  /* 0x000000171e004986 */ /* 0x0005e2000c101910 */
[----:B------:R-:W-:-:S02]  /*2a70*/  IADD3 R28, P6, R160, R4, RZ ;  /* 0x00000004a01c7210 */ /* 0x000fc40007fde0ff */
[----:B------:R-:W-:-:S06]  /*2a80*/  IADD3.X R153, R25, UR13, RZ, P2, !PT ;  /* 0x0000000d19997c10 */ /* 0x000fcc00097fe4ff */
[----:B------:R-:W-:Y:S05]  /*2a90*/  @!P5 BRA `(.L_x_42) ;  /* 0x000000000004d947 */ /* 0x000fea0003800000 */
[----:B------:R4:W5:Y:S02]  /*2aa0*/  LDG.E.LTC128B R167, desc[UR16][R152.64] ;  /* 0x0000001098a77981 */ /* 0x000964000c1e1920 */
.L_x_42:
[----:B------:R-:W-:Y:S05]  /*2ab0*/  BSYNC B1 ;  /* 0x0000000000017941 */ /* 0x000fea0003800000 */
.L_x_41:
[----:B--2--5:R-:W-:Y:S01]  /*2ac0*/  IMAD R23, R167, R10, RZ ;  /* 0x0000000aa7177224 */ /* 0x024fe200078e02ff */
[----:B------:R-:W-:Y:S01]  /*2ad0*/  ISETP.GT.AND P2, PT, R166, RZ, P0 ;  /* 0x000000ffa600720c */ /* 0x000fe20000744270 */
[----:B------:R-:W-:Y:S01]  /*2ae0*/  IMAD.X R29, R161, 0x1, R6, P6 ;  /* 0x00000001a11d7824 */ /* 0x000fe200030e0606 */
[----:B0-----:R-:W-:Y:S01]  /*2af0*/  IADD3 R154, P6, R162, UR12, RZ ;  /* 0x0000000ca29a7c10 */ /* 0x001fe2000ffde0ff */
[----:B------:R-:W-:Y:S01]  /*2b00*/  IMAD R23, R32, R11, R23 ;  /* 0x0000000b20177224 */ /* 0x000fe200078e0217 */
[----:B------:R-:W-:Y:S01]  /*2b10*/  BSSY B1, `(.L_x_43) ;  /* 0x0000006000017945 */ /* 0x000fe20003800000 */
[----:B------:R-:W-:Y:S02]  /*2b20*/  IADD3 R30, P4, R26, R4, RZ ;  /* 0x000000041a1e7210 */ /* 0x000fe40007f9e0ff */
[----:B------:R-:W-:Y:S01]  /*2b30*/  IADD3.X R155, R163, UR13, RZ, P6, !PT ;  /* 0x0000000da39b7c10 */ /* 0x000fe2000b7fe4ff */
[----:B------:R0:W-:Y:S05]  /*2b40*/  @P5 STG.E desc[UR16][R28.64], R23 ;  /* 0x000000171c005986 */ /* 0x0001ea000c101910 */
[----:B------:R-:W-:Y:S05]  /*2b50*/  @!P2 BRA `(.L_x_44) ;  /* 0x000000000004a947 */ /* 0x000fea0003800000 */
[----:B------:R2:W5:Y:S02]  /*2b60*/  LDG.E.LTC128B R167, desc[UR16][R154.64] ;  /* 0x000000109aa77981 */ /* 0x000564000c1e1920 */
.L_x_44:
[----:B------:R-:W-:Y:S05]  /*2b70*/  BSYNC B1 ;  /* 0x0000000000017941 */ /* 0x000fea0003800000 */
.L_x_43:
[----:B-----5:R-:W-:Y:S01]  /*2b80*/  IMAD R32, R167, R10, RZ ;  /* 0x0000000aa7207224 */ /* 0x020fe200078e02ff */
[----:B------:R-:W-:Y:S01]  /*2b90*/  ISETP.GT.AND P1, PT, R166, 0x8, P1 ;  /* 0x00000008a600780c */ /* 0x000fe20000f24270 */
[----:B------:R-:W-:Y:S01]  /*2ba0*/  IMAD.X R31, R27, 0x1, R6, P4 ;  /* 0x000000011b1f7824 */ /* 0x000fe200020e0606 */
[----:B------:R-:W-:Y:S01]  /*2bb0*/  IADD3 R24, P4, R24, UR10, RZ ;  /* 0x0000000a18187c10 */ /* 0x000fe2000ff9e0ff */
[----:B------:R-:W-:Y:S01]  /*2bc0*/  IMAD R33, R33, R11, R32 ;  /* 0x0000000b21217224 */ /* 0x000fe200078e0220 */
[----:B------:R-:W-:Y:S01]  /*2bd0*/  BSSY B1, `(.L_x_45) ;  /* 0x0000006000017945 */ /* 0x000fe20003800000 */
[----:B------:R-:W-:Y:S02]  /*2be0*/  IADD3 R32, P5, R22, R160, RZ ;  /* 0x000000a016207210 */ /* 0x000fe40007fbe0ff */
[----:B------:R-:W-:Y:S01]  /*2bf0*/  IADD3.X R25, R25, UR11, RZ, P4, !PT ;  /* 0x0000000b19197c10 */ /* 0x000fe2000a7fe4ff */
[----:B------:R0:W-:Y:S05]  /*2c00*/  @P2 STG.E desc[UR16][R30.64], R33 ;  /* 0x000000211e002986 */ /* 0x0001ea000c101910 */
[----:B------:R-:W-:Y:S05]  /*2c10*/  @!P1 BRA `(.L_x_46) ;  /* 0x0000000000049947 */ /* 0x000fea0003800000 */
[----:B------:R0:W5:Y:S02]  /*2c20*/  LDG.E.LTC128B R167, desc[UR16][R24.64] ;  /* 0x0000001018a77981 */ /* 0x000164000c1e1920 */
.L_x_46:
[----:B------:R-:W-:Y:S05]  /*2c30*/  BSYNC B1 ;  /* 0x0000000000017941 */ /* 0x000fea0003800000 */
.L_x_45:
[----:B0----5:R-:W-:Y:S01]  /*2c40*/  IMAD R23, R167, R10, RZ ;  /* 0x0000000aa7177224 */ /* 0x021fe200078e02ff */
[----:B------:R-:W-:Y:S01]  /*2c50*/  ISETP.GT.AND P2, PT, R166, 0x8, P0 ;  /* 0x00000008a600780c */ /* 0x000fe20000744270 */
[----:B------:R-:W-:Y:S01]  /*2c60*/  IMAD.X R33, R21, 0x1, R161, P5 ;  /* 0x0000000115217824 */ /* 0x000fe200028e06a1 */
[----:B------:R-:W-:Y:S01]  /*2c70*/  IADD3 R24, P0, R162, UR10, RZ ;  /* 0x0000000aa2187c10 */ /* 0x000fe2000ff1e0ff */
[----:B------:R-:W-:Y:S01]  /*2c80*/  IMAD R23, R34, R11, R23 ;  /* 0x0000000b22177224 */ /* 0x000fe200078e0217 */
[----:B------:R-:W-:Y:S02]  /*2c90*/  BSSY B1, `(.L_x_47) ;  /* 0x0000005000017945 */ /* 0x000fe40003800000 */
[----:B------:R-:W-:Y:S02]  /*2ca0*/  IADD3.X R25, R163, UR11, RZ, P0, !PT ;  /* 0x0000000ba3197c10 */ /* 0x000fe400087fe4ff */
[----:B------:R0:W-:Y:S05]  /*2cb0*/  @P1 STG.E desc[UR16][R32.64], R23 ;  /* 0x0000001720001986 */ /* 0x0001ea000c101910 */
[----:B------:R-:W-:Y:S05]  /*2cc0*/  @!P2 BRA `(.L_x_48) ;  /* 0x000000000004a947 */ /* 0x000fea0003800000 */
[----:B------:R0:W5:Y:S02]  /*2cd0*/  LDG.E.LTC128B R167, desc[UR16][R24.64] ;  /* 0x0000001018a77981 */ /* 0x000164000c1e1920 */
.L_x_48:
[----:B------:R-:W-:Y:S05]  /*2ce0*/  BSYNC B1 ;  /* 0x0000000000017941 */ /* 0x000fea0003800000 */
.L_x_47:
[----:B------:R-:W-:Y:S01]  /*2cf0*/  IADD3 R26, P5, R22, R26, RZ ;  /* 0x0000001a161a7210 */ /* 0x000fe20007fbe0ff */
[----:B0----5:R-:W-:Y:S01]  /*2d00*/  IMAD R24, R167, R10, RZ ;  /* 0x0000000aa7187224 */ /* 0x021fe200078e02ff */
[----:B------:R-:W-:Y:S01]  /*2d10*/  ISETP.GT.AND P1, PT, R5, 0x18, PT ;  /* 0x000000180500780c */ /* 0x000fe20003f24270 */
[----:B------:R-:W-:Y:S01]  /*2d20*/  BSSY B1, `(.L_x_49) ;  /* 0x000000b000017945 */ /* 0x000fe20003800000 */
[----:B------:R-:W-:Y:S01]  /*2d30*/  IADD3 R32, P6, R152, UR12, RZ ;  /* 0x0000000c98207c10 */ /* 0x000fe2000ffde0ff */
[----:B------:R-:W-:Y:S01]  /*2d40*/  IMAD R35, R35, R11, R24 ;  /* 0x0000000b23237224 */ /* 0x000fe200078e0218 */
[----:B------:R-:W-:Y:S01]  /*2d50*/  ISETP.GT.AND P4, PT, R166, RZ, P1 ;  /* 0x000000ffa600720c */ /* 0x000fe20000f84270 */
[----:B------:R-:W-:Y:S01]  /*2d60*/  IMAD.X R27, R21, 0x1, R27, P5 ;  /* 0x00000001151b7824 */ /* 0x000fe200028e061b */
[----:B------:R-:W-:Y:S02]  /*2d70*/  ISETP.GT.AND P0, PT, R5, 0x19, PT ;  /* 0x000000190500780c */ /* 0x000fe40003f04270 */
[----:B------:R-:W-:-:S02]  /*2d80*/  IADD3 R24, P5, R28, R4, RZ ;  /* 0x000000041c187210 */ /* 0x000fc40007fbe0ff */
[----:B------:R0:W-:Y:S01]  /*2d90*/  @P2 STG.E desc[UR16][R26.64], R35 ;  /* 0x000000231a002986 */ /* 0x0001e2000c101910 */
[----:B------:R-:W-:-:S06]  /*2da0*/  IADD3.X R33, R153, UR13, RZ, P6, !PT ;  /* 0x0000000d99217c10 */ /* 0x000fcc000b7fe4ff */
[----:B------:R-:W-:Y:S05]  /*2db0*/  @!P4 BRA `(.L_x_50) ;  /* 0x000000000004c947 */ /* 0x000fea0003800000 */
[----:B------:R0:W5:Y:S02]  /*2dc0*/  LDG.E.LTC128B R167, desc[UR16][R32.64] ;  /* 0x0000001020a77981 */ /* 0x000164000c1e1920 */
.L_x_50:
[----:B------:R-:W-:Y:S05]  /*2dd0*/  BSYNC B1 ;  /* 0x0000000000017941 */ /* 0x000fea0003800000 */
.L_x_49:
[----:B-----5:R-:W-:Y:S01]  /*2de0*/  IMAD R23, R167, R10, RZ ;  /* 0x0000000aa7177224 */ /* 0x020fe200078e02ff */
[----:B------:R-:W-:Y:S01]  /*2df0*/  ISETP.GT.AND P2, PT, R166, RZ, P0 ;  /* 0x000000ffa600720c */ /* 0x000fe20000744270 */
[----:B------:R-:W-:Y:S01]  /*2e00*/  IMAD.X R25, R29, 0x1, R6, P5 ;  /* 0x000000011d197824 */ /* 0x000fe200028e0606 */
[----:B------:R-:W-:Y:S01]  /*2e10*/  IADD3 R34, P6, R154, UR12, RZ ;  /* 0x0000000c9a227c10 */ /* 0x000fe2000ffde0ff */
[----:B------:R-:W-:Y:S01]  /*2e20*/  IMAD R23, R36, R11, R23 ;  /* 0x0000000b24177224 */ /* 0x000fe200078e0217 */
[----:B------:R-:W-:Y:S01]  /*2e30*/  BSSY B1, `(.L_x_51) ;  /* 0x0000006000017945 */ /* 0x000fe20003800000 */
[----:B0-----:R-:W-:Y:S02]  /*2e40*/  IADD3 R26, P5, R30, R4, RZ ;  /* 0x000000041e1a7210 */ /* 0x001fe40007fbe0ff */
[----:B------:R-:W-:Y:S01]  /*2e50*/  IADD3.X R35, R155, UR13, RZ, P6, !PT ;  /* 0x0000000d9b237c10 */ /* 0x000fe2000b7fe4ff */
[----:B------:R0:W-:Y:S05]  /*2e60*/  @P4 STG.E desc[UR16][R24.64], R23 ;  /* 0x0000001718004986 */ /* 0x0001ea000c101910 */
[----:B------:R-:W-:Y:S05]  /*2e70*/  @!P2 BRA `(.L_x_52) ;  /* 0x000000000004a947 */ /* 0x000fea0003800000 */
[----:B------:R0:W5:Y:S02]  /*2e80*/  LDG.E.LTC128B R167, desc[UR16][R34.64] ;  /* 0x0000001022a77981 */ /* 0x000164000c1e1920 */
.L_x_52:
[----:B------:R-:W-:Y:S05]  /*2e90*/  BSYNC B1 ;  /* 0x0000000000017941 */ /* 0x000fea0003800000 */
.L_x_51:
[----:B-----5:R-:W-:Y:S01]  /*2ea0*/  IMAD R36, R167, R10, RZ ;  /* 0x0000000aa7247224 */ /* 0x020fe200078e02ff */
[----:B------:R-:W-:Y:S01]  /*2eb0*/  ISETP.GT.AND P1, PT, R166, 0x8, P1 ;  /* 0x00000008a600780c */ /* 0x000fe20000f24270 */
[----:B------:R-:W-:Y:S01]  /*2ec0*/  IMAD.X R27, R31, 0x1, R6, P5 ;  /* 0x000000011f1b7824 */ /* 0x000fe200028e0606 */
[----:B------:R-:W-:Y:S01]  /*2ed0*/  BSSY B1, `(.L_x_53) ;  /* 0x0000008000017945 */ /* 0x000fe20003800000 */
[----:B0-----:R-:W-:Y:S01]  /*2ee0*/  IMAD R23, R37, R11, R36 ;  /* 0x0000000b25177224 */ /* 0x001fe200078e0224 */
[----:B------:R-:W-:Y:S02]  /*2ef0*/  IADD3 R36, P4, R152, UR10, RZ ;  /* 0x0000000a98247c10 */ /* 0x000fe4000ff9e0ff */
[----:B------:R-:W-:Y:S02]  /*2f00*/  IADD3 R156, P5, R28, R22, RZ ;  /* 0x000000161c9c7210 */ /* 0x000fe40007fbe0ff */
[----:B------:R0:W-:Y:S01]  /*2f10*/  @P2 STG.E desc[UR16][R26.64], R23 ;  /* 0x000000171a002986 */ /* 0x0001e2000c101910 */
[----:B------:R-:W-:-:S04]  /*2f20*/  IADD3.X R37, R153, UR11, RZ, P4, !PT ;  /* 0x0000000b99257c10 */ /* 0x000fc8000a7fe4ff */
[----:B------:R-:W-:Y:S06]  /*2f30*/  @!P1 BRA `(.L_x_54) ;  /* 0x0000000000049947 */ /* 0x000fec0003800000 */
[----:B------:R0:W5:Y:S02]  /*2f40*/  LDG.E.LTC128B R167, desc[UR16][R36.64] ;  /* 0x0000001024a77981 */ /* 0x000164000c1e1920 */
.L_x_54:
[----:B------:R-:W-:Y:S05]  /*2f50*/  BSYNC B1 ;  /* 0x0000000000017941 */ /* 0x000fea0003800000 */
.L_x_53:
        /* <DEDUP_REMOVED lines=10> */
.L_x_56:
[----:B------:R-:W-:Y:S05]  /*3000*/  BSYNC B1 ;  /* 0x0000000000017941 */ /* 0x000fea0003800000 */
.L_x_55:
        /* <DEDUP_REMOVED lines=14> */
.L_x_58:
[----:B------:R-:W-:Y:S05]  /*30f0*/  BSYNC B1 ;  /* 0x0000000000017941 */ /* 0x000fea0003800000 */
.L_x_57:
        /* <DEDUP_REMOVED lines=11> */
.L_x_60:
[----:B------:R-:W-:Y:S05]  /*31b0*/  BSYNC B1 ;  /* 0x0000000000017941 */ /* 0x000fea0003800000 */
.L_x_59:
        /* <DEDUP_REMOVED lines=11> */
.L_x_62:
[----:B------:R-:W-:Y:S05]  /*3270*/  BSYNC B1 ;  /* 0x0000000000017941 */ /* 0x000fea0003800000 */
.L_x_61:
        /* <DEDUP_REMOVED lines=10> */
.L_x_64:
[----:B------:R-:W-:Y:S05]  /*3320*/  BSYNC B1 ;  /* 0x0000000000017941 */ /* 0x000fea0003800000 */
.L_x_63:
        /* <DEDUP_REMOVED lines=14> */
.L_x_66:
[----:B------:R-:W-:Y:S05]  /*3410*/  BSYNC B1 ;  /* 0x0000000000017941 */ /* 0x000fea0003800000 */
.L_x_65:
        /* <DEDUP_REMOVED lines=11> */
.L_x_68:
[----:B------:R-:W-:Y:S05]  /*34d0*/  BSYNC B1 ;  /* 0x0000000000017941 */ /* 0x000fea0003800000 */
.L_x_67:
        /* <DEDUP_REMOVED lines=11> */
.L_x_70:
[----:B------:R-:W-:Y:S05]  /*3590*/  BSYNC B1 ;  /* 0x0000000000017941 */ /* 0x000fea0003800000 */
.L_x_69:
        /* <DEDUP_REMOVED lines=10> */
.L_x_72:
[----:B------:R-:W-:Y:S05]  /*3640*/  BSYNC B1 ;  /* 0x0000000000017941 */ /* 0x000fea0003800000 */
.L_x_71:
        /* <DEDUP_REMOVED lines=14> */
.L_x_74:
[----:B------:R-:W-:Y:S05]  /*3730*/  BSYNC B1 ;  /* 0x0000000000017941 */ /* 0x000fea0003800000 */
.L_x_73:
        /* <DEDUP_REMOVED lines=11> */
.L_x_76:
[----:B------:R-:W-:Y:S05]  /*37f0*/  BSYNC B1 ;  /* 0x0000000000017941 */ /* 0x000fea0003800000 */
.L_x_75:
        /* <DEDUP_REMOVED lines=11> */
.L_x_78:
[----:B------:R-:W-:Y:S05]  /*38b0*/  BSYNC B1 ;  /* 0x0000000000017941 */ /* 0x000fea0003800000 */
.L_x_77:
        /* <DEDUP_REMOVED lines=10> */
.L_x_80:
[----:B------:R-:W-:Y:S05]  /*3960*/  BSYNC B1 ;  /* 0x0000000000017941 */ /* 0x000fea0003800000 */
.L_x_79:
[----:B0-----:R-:W-:Y:S01]  /*3970*/  IADD3 R24, P5, R26, R22, RZ ;  /* 0x000000161a187210 */ /* 0x001fe20007fbe0ff */
[----:B-----5:R-:W-:Y:S01]  /*3980*/  IMAD R32, R167, R10, RZ ;  /* 0x0000000aa7207224 */ /* 0x020fe200078e02ff */
        /* <DEDUP_REMOVED lines=12> */
.L_x_82:
[----:B------:R-:W-:Y:S05]  /*3a50*/  BSYNC B1 ;  /* 0x0000000000017941 */ /* 0x000fea0003800000 */
.L_x_81:
        /* <DEDUP_REMOVED lines=11> */
.L_x_84:
[----:B------:R-:W-:Y:S05]  /*3b10*/  BSYNC B1 ;  /* 0x0000000000017941 */ /* 0x000fea0003800000 */
.L_x_83:
        /* <DEDUP_REMOVED lines=11> */
.L_x_86:
[----:B------:R-:W-:Y:S05]  /*3bd0*/  BSYNC B1 ;  /* 0x0000000000017941 */ /* 0x000fea0003800000 */
.L_x_85:
        /* <DEDUP_REMOVED lines=10> */
.L_x_88:
[----:B------:R-:W-:Y:S05]  /*3c80*/  BSYNC B1 ;  /* 0x0000000000017941 */ /* 0x000fea0003800000 */
.L_x_87:
        /* <DEDUP_REMOVED lines=14> */
.L_x_90:
[----:B------:R-:W-:Y:S05]  /*3d70*/  BSYNC B1 ;  /* 0x0000000000017941 */ /* 0x000fea0003800000 */
.L_x_89:
[----:B-----5:R-:W-:Y:S01]  /*3d80*/  IMAD R23, R167, R10, RZ ;  /* 0x0000000aa7177224 */ /* 0x020fe200078e02ff */
        /* <DEDUP_REMOVED lines=10> */
.L_x_92:
[----:B------:R-:W-:Y:S05]  /*3e30*/  BSYNC B1 ;  /* 0x0000000000017941 */ /* 0x000fea0003800000 */
.L_x_91:
        /* <DEDUP_REMOVED lines=11> */
.L_x_94:
[----:B------:R-:W-:Y:S05]  /*3ef0*/  BSYNC B1 ;  /* 0x0000000000017941 */ /* 0x000fea0003800000 */
.L_x_93:
        /* <DEDUP_REMOVED lines=10> */
.L_x_96:
[----:B------:R-:W-:Y:S05]  /*3fa0*/  BSYNC B1 ;  /* 0x0000000000017941 */ /* 0x000fea0003800000 */
.L_x_95:
[----:B------:R-:W-:Y:S01]  /*3fb0*/  IADD3 R24, P5, R24, R22, RZ ;  /* 0x0000001618187210 */ /* 0x000fe20007fbe0ff */
[----:B0----5:R-:W-:Y:S01]  /*3fc0*/  IMAD R26, R167, R10, RZ ;  /* 0x0000000aa71a7224 */ /* 0x021fe200078e02ff */
[C---:B------:R-:W-:Y:S01]  /*3fd0*/  ISETP.GT.AND P1, PT, R5.reuse, 0x48, PT ;  /* 0x000000480500780c */ /* 0x040fe20003f24270 */
[----:B------:R-:W-:Y:S01]  /*3fe0*/  BSSY B1, `(.L_x_97) ;  /* 0x000000b000017945 */ /* 0x000fe20003800000 */
[----:B------:R-:W-:Y:S01]  /*3ff0*/  ISETP.GT.AND P0, PT, R5, 0x49, PT ;  /* 0x000000490500780c */ /* 0x000fe20003f04270 */
[----:B------:R-:W-:Y:S01]  /*4000*/  IMAD R59, R59, R11, R26 ;  /* 0x0000000b3b3b7224 */ /* 0x000fe200078e021a */
[----:B------:R-:W-:Y:S01]  /*4010*/  ISETP.GT.AND P4, PT, R166, RZ, P1 ;  /* 0x000000ffa600720c */ /* 0x000fe20000f84270 */
[----:B------:R-:W-:Y:S01]  /*4020*/  IMAD.X R25, R25, 0x1, R21, P5 ;  /* 0x0000000119197824 */ /* 0x000fe200028e0615 */
[----:B------:R-:W-:Y:S02]  /*4030*/  IADD3 R26, P6, R30, UR12, RZ ;  /* 0x0000000c1e1a7c10 */ /* 0x000fe4000ffde0ff */
[----:B------:R-:W-:-:S02]  /*4040*/  IADD3 R32, P5, R36, R4, RZ ;  /* 0x0000000424207210 */ /* 0x000fc40007fbe0ff */
[----:B------:R0:W-:Y:S01]  /*4050*/  @P2 STG.E desc[UR16][R24.64], R59 ;  /* 0x0000003b18002986 */ /* 0x0001e2000c101910 */
[----:B------:R-:W-:-:S06]  /*4060*/  IADD3.X R27, R31, UR13, RZ, P6, !PT ;  /* 0x0000000d1f1b7c10 */ /* 0x000fcc000b7fe4ff */
[----:B------:R-:W-:Y:S05]  /*4070*/  @!P4 BRA `(.L_x_98) ;  /* 0x000000000004c947 */ /* 0x000fea0003800000 */
[----:B------:R0:W5:Y:S02]  /*4080*/  LDG.E.LTC128B R167, desc[UR16][R26.64] ;  /* 0x000000101aa77981 */ /* 0x000164000c1e1920 */
.L_x_98:
[----:B------:R-:W-:Y:S05]  /*4090*/  BSYNC B1 ;  /* 0x0000000000017941 */ /* 0x000fea0003800000 */
.L_x_97:
        /* <DEDUP_REMOVED lines=11> */
.L_x_100:
[----:B------:R-:W-:Y:S05]  /*4150*/  BSYNC B1 ;  /* 0x0000000000017941 */ /* 0x000fea0003800000 */
.L_x_99:
        /* <DEDUP_REMOVED lines=11> */
.L_x_102:
[----:B------:R-:W-:Y:S05]  /*4210*/  BSYNC B1 ;  /* 0x0000000000017941 */ /* 0x000fea0003800000 */
.L_x_101:
        /* <DEDUP_REMOVED lines=10> */
.L_x_104:
[----:B------:R-:W-:Y:S05]  /*42c0*/  BSYNC B1 ;  /* 0x0000000000017941 */ /* 0x000fea0003800000 */
.L_x_103:
[----:B0-----:R-:W-:Y:S01]  /*42d0*/  IADD3 R28, P5, R38, R22, RZ ;  /* 0x00000016261c7210 */ /* 0x001fe20007fbe0ff */
[----:B-----5:R-:W-:Y:S01]  /*42e0*/  IMAD R30, R167, R10, RZ ;  /* 0x0000000aa71e7224 */ /* 0x020fe200078e02ff */
        /* <DEDUP_REMOVED lines=12> */
.L_x_106:
[----:B------:R-:W-:Y:S05]  /*43b0*/  BSYNC B1 ;  /* 0x0000000000017941 */ /* 0x000fea0003800000 */
.L_x_105:
        /* <DEDUP_REMOVED lines=11> */
.L_x_108:
[----:B------:R-:W-:Y:S05]  /*4470*/  BSYNC B1 ;  /* 0x0000000000017941 */ /* 0x000fea0003800000 */
.L_x_107:
        /* <DEDUP_REMOVED lines=11> */
.L_x_110:
[----:B------:R-:W-:Y:S05]  /*4530*/  BSYNC B1 ;  /* 0x0000000000017941 */ /* 0x000fea0003800000 */
.L_x_109:
        /* <DEDUP_REMOVED lines=10> */
.L_x_112:
[----:B------:R-:W-:Y:S05]  /*45e0*/  BSYNC B1 ;  /* 0x0000000000017941 */ /* 0x000fea0003800000 */
.L_x_111:
        /* <DEDUP_REMOVED lines=14> */
.L_x_114:
[----:B------:R-:W-:Y:S05]  /*46d0*/  BSYNC B1 ;  /* 0x0000000000017941 */ /* 0x000fea0003800000 */
.L_x_113:
        /* <DEDUP_REMOVED lines=11> */
.L_x_116:
[----:B------:R-:W-:Y:S05]  /*4790*/  BSYNC B1 ;  /* 0x0000000000017941 */ /* 0x000fea0003800000 */
.L_x_115:
        /* <DEDUP_REMOVED lines=11> */
.L_x_118:
[----:B------:R-:W-:Y:S05]  /*4850*/  BSYNC B1 ;  /* 0x0000000000017941 */ /* 0x000fea0003800000 */
.L_x_117:
        /* <DEDUP_REMOVED lines=10> */
.L_x_120:
[----:B------:R-:W-:Y:S05]  /*4900*/  BSYNC B1 ;  /* 0x0000000000017941 */ /* 0x000fea0003800000 */
.L_x_119:
        /* <DEDUP_REMOVED lines=14> */
.L_x_122:
[----:B------:R-:W-:Y:S05]  /*49f0*/  BSYNC B1 ;  /* 0x0000000000017941 */ /* 0x000fea0003800000 */
.L_x_121:
        /* <DEDUP_REMOVED lines=11> */
.L_x_124:
[----:B------:R-:W-:Y:S05]  /*4ab0*/  BSYNC B1 ;  /* 0x0000000000017941 */ /* 0x000fea0003800000 */
.L_x_123:
        /* <DEDUP_REMOVED lines=11> */
.L_x_126:
[----:B------:R-:W-:Y:S05]  /*4b70*/  BSYNC B1 ;  /* 0x0000000000017941 */ /* 0x000fea0003800000 */
.L_x_125:
        /* <DEDUP_REMOVED lines=10> */
.L_x_128:
[----:B------:R-:W-:Y:S05]  /*4c20*/  BSYNC B1 ;  /* 0x0000000000017941 */ /* 0x000fea0003800000 */
.L_x_127:
        /* <DEDUP_REMOVED lines=14> */
.L_x_130:
[----:B------:R-:W-:Y:S05]  /*4d10*/  BSYNC B1 ;  /* 0x0000000000017941 */ /* 0x000fea0003800000 */
.L_x_129:
        /* <DEDUP_REMOVED lines=11> */
.L_x_132:
[----:B------:R-:W-:Y:S05]  /*4dd0*/  BSYNC B1 ;  /* 0x0000000000017941 */ /* 0x000fea0003800000 */
.L_x_131:
        /* <DEDUP_REMOVED lines=11> */
.L_x_134:
[----:B------:R-:W-:Y:S05]  /*4e90*/  BSYNC B1 ;  /* 0x0000000000017941 */ /* 0x000fea0003800000 */
.L_x_133:
        /* <DEDUP_REMOVED lines=10> */
.L_x_136:
[----:B------:R-:W-:Y:S05]  /*4f40*/  BSYNC B1 ;  /* 0x0000000000017941 */ /* 0x000fea0003800000 */
.L_x_135:
        /* <DEDUP_REMOVED lines=14> */
.L_x_138:
[----:B------:R-:W-:Y:S05]  /*5030*/  BSYNC B1 ;  /* 0x0000000000017941 */ /* 0x000fea0003800000 */
.L_x_137:
        /* <DEDUP_REMOVED lines=11> */
.L_x_140:
[----:B------:R-:W-:Y:S05]  /*50f0*/  BSYNC B1 ;  /* 0x0000000000017941 */ /* 0x000fea0003800000 */
.L_x_139:
        /* <DEDUP_REMOVED lines=11> */
.L_x_142:
[----:B------:R-:W-:Y:S05]  /*51b0*/  BSYNC B1 ;  /* 0x0000000000017941 */ /* 0x000fea0003800000 */
.L_x_141:
        /* <DEDUP_REMOVED lines=10> */
.L_x_144:
[----:B------:R-:W-:Y:S05]  /*5260*/  BSYNC B1 ;  /* 0x0000000000017941 */ /* 0x000fea0003800000 */
.L_x_143:
        /* <DEDUP_REMOVED lines=14> */
.L_x_146:
[----:B------:R-:W-:Y:S05]  /*5350*/  BSYNC B1 ;  /* 0x0000000000017941 */ /* 0x000fea0003800000 */
.L_x_145:
        /* <DEDUP_REMOVED lines=11> */
.L_x_148:
[----:B------:R-:W-:Y:S05]  /*5410*/  BSYNC B1 ;  /* 0x0000000000017941 */ /* 0x000fea0003800000 */
.L_x_147:
        /* <DEDUP_REMOVED lines=11> */
.L_x_150:
[----:B------:R-:W-:Y:S05]  /*54d0*/  BSYNC B1 ;  /* 0x0000000000017941 */ /* 0x000fea0003800000 */
.L_x_149:
        /* <DEDUP_REMOVED lines=10> */
.L_x_152:
[----:B------:R-:W-:Y:S05]  /*5580*/  BSYNC B1 ;  /* 0x0000000000017941 */ /* 0x000fea0003800000 */
.L_x_151:
        /* <DEDUP_REMOVED lines=14> */
.L_x_154:
[----:B------:R-:W-:Y:S05]  /*5670*/  BSYNC B1 ;  /* 0x0000000000017941 */ /* 0x000fea0003800000 */
.L_x_153:
        /* <DEDUP_REMOVED lines=11> */
.L_x_156:
[----:B------:R-:W-:Y:S05]  /*5730*/  BSYNC B1 ;  /* 0x0000000000017941 */ /* 0x000fea0003800000 */
.L_x_155:
        /* <DEDUP_REMOVED lines=11> */
.L_x_158:
[----:B------:R-:W-:Y:S05]  /*57f0*/  BSYNC B1 ;  /* 0x0000000000017941 */ /* 0x000fea0003800000 */
.L_x_157:
        /* <DEDUP_REMOVED lines=10> */
.L_x_160:
[----:B------:R-:W-:Y:S05]  /*58a0*/  BSYNC B1 ;  /* 0x0000000000017941 */ /* 0x000fea0003800000 */
.L_x_159:
        /* <DEDUP_REMOVED lines=14> */
.L_x_162:
[----:B------:R-:W-:Y:S05]  /*5990*/  BSYNC B1 ;  /* 0x0000000000017941 */ /* 0x000fea0003800000 */
.L_x_161:
        /* <DEDUP_REMOVED lines=11> */
.L_x_164:
[----:B------:R-:W-:Y:S05]  /*5a50*/  BSYNC B1 ;  /* 0x0000000000017941 */ /* 0x000fea0003800000 */
.L_x_163:
        /* <DEDUP_REMOVED lines=11> */
.L_x_166:
[----:B------:R-:W-:Y:S05]  /*5b10*/  BSYNC B1 ;  /* 0x0000000000017941 */ /* 0x000fea0003800000 */
.L_x_165:
        /* <DEDUP_REMOVED lines=10> */
.L_x_168:
[----:B------:R-:W-:Y:S05]  /*5bc0*/  BSYNC B1 ;  /* 0x0000000000017941 */ /* 0x000fea0003800000 */
.L_x_167:
        /* <DEDUP_REMOVED lines=14> */
.L_x_170:
[----:B------:R-:W-:Y:S05]  /*5cb0*/  BSYNC B1 ;  /* 0x0000000000017941 */ /* 0x000fea0003800000 */
.L_x_169:
        /* <DEDUP_REMOVED lines=11> */
.L_x_172:
[----:B------:R-:W-:Y:S05]  /*5d70*/  BSYNC B1 ;  /* 0x0000000000017941 */ /* 0x000fea0003800000 */
.L_x_171:
        /* <DEDUP_REMOVED lines=11> */
.L_x_174:
[----:B------:R-:W-:Y:S05]  /*5e30*/  BSYNC B1 ;  /* 0x0000000000017941 */ /* 0x000fea0003800000 */
.L_x_173:
        /* <DEDUP_REMOVED lines=10> */
.L_x_176:
[----:B------:R-:W-:Y:S05]  /*5ee0*/  BSYNC B1 ;  /* 0x0000000000017941 */ /* 0x000fea0003800000 */
.L_x_175:
        /* <DEDUP_REMOVED lines=14> */
.L_x_178:
[----:B------:R-:W-:Y:S05]  /*5fd0*/  BSYNC B1 ;  /* 0x0000000000017941 */ /* 0x000fea0003800000 */
.L_x_177:
        /* <DEDUP_REMOVED lines=11> */
.L_x_180:
[----:B------:R-:W-:Y:S05]  /*6090*/  BSYNC B1 ;  /* 0x0000000000017941 */ /* 0x000fea0003800000 */
.L_x_179:
        /* <DEDUP_REMOVED lines=11> */
.L_x_182:
[----:B------:R-:W-:Y:S05]  /*6150*/  BSYNC B1 ;  /* 0x0000000000017941 */ /* 0x000fea0003800000 */
.L_x_181:
        /* <DEDUP_REMOVED lines=10> */
.L_x_184:
[----:B------:R-:W-:Y:S05]  /*6200*/  BSYNC B1 ;  /* 0x0000000000017941 */ /* 0x000fea0003800000 */
.L_x_183:
        /* <DEDUP_REMOVED lines=14> */
.L_x_186:
[----:B------:R-:W-:Y:S05]  /*62f0*/  BSYNC B1 ;  /* 0x0000000000017941 */ /* 0x000fea0003800000 */
.L_x_185:
        /* <DEDUP_REMOVED lines=11> */
.L_x_188:
[----:B------:R-:W-:Y:S05]  /*63b0*/  BSYNC B1 ;  /* 0x0000000000017941 */ /* 0x000fea0003800000 */
.L_x_187:
        /* <DEDUP_REMOVED lines=11> */
.L_x_190:
[----:B------:R-:W-:Y:S05]  /*6470*/  BSYNC B1 ;  /* 0x0000000000017941 */ /* 0x000fea0003800000 */
.L_x_189:
        /* <DEDUP_REMOVED lines=10> */
.L_x_192:
[----:B------:R-:W-:Y:S05]  /*6520*/  BSYNC B1 ;  /* 0x0000000000017941 */ /* 0x000fea0003800000 */
.L_x_191:
        /* <DEDUP_REMOVED lines=14> */
.L_x_194:
[----:B------:R-:W-:Y:S05]  /*6610*/  BSYNC B1 ;  /* 0x0000000000017941 */ /* 0x000fea0003800000 */
.L_x_193:
        /* <DEDUP_REMOVED lines=11> */
.L_x_196:
[----:B------:R-:W-:Y:S05]  /*66d0*/  BSYNC B1 ;  /* 0x0000000000017941 */ /* 0x000fea0003800000 */
.L_x_195:
        /* <DEDUP_REMOVED lines=11> */
.L_x_198:
[----:B------:R-:W-:Y:S05]  /*6790*/  BSYNC B1 ;  /* 0x0000000000017941 */ /* 0x000fea0003800000 */
.L_x_197:
        /* <DEDUP_REMOVED lines=10> */
.L_x_200:
[----:B------:R-:W-:Y:S05]  /*6840*/  BSYNC B1 ;  /* 0x0000000000017941 */ /* 0x000fea0003800000 */
.L_x_199:
        /* <DEDUP_REMOVED lines=14> */
.L_x_202:
[----:B------:R-:W-:Y:S05]  /*6930*/  BSYNC B1 ;  /* 0x0000000000017941 */ /* 0x000fea0003800000 */
.L_x_201:
        /* <DEDUP_REMOVED lines=11> */
.L_x_204:
[----:B------:R-:W-:Y:S05]  /*69f0*/  BSYNC B1 ;  /* 0x0000000000017941 */ /* 0x000fea0003800000 */
.L_x_203:
        /* <DEDUP_REMOVED lines=11> */
.L_x_206:
[----:B------:R-:W-:Y:S05]  /*6ab0*/  BSYNC B1 ;  /* 0x0000000000017941 */ /* 0x000fea0003800000 */
.L_x_205:
        /* <DEDUP_REMOVED lines=10> */
.L_x_208:
[----:B------:R-:W-:Y:S05]  /*6b60*/  BSYNC B1 ;  /* 0x0000000000017941 */ /* 0x000fea0003800000 */
.L_x_207:
        /* <DEDUP_REMOVED lines=14> */
.L_x_210:
[----:B------:R-:W-:Y:S05]  /*6c50*/  BSYNC B1 ;  /* 0x0000000000017941 */ /* 0x000fea0003800000 */
.L_x_209:
        /* <DEDUP_REMOVED lines=11> */
.L_x_212:
[----:B------:R-:W-:Y:S05]  /*6d10*/  BSYNC B1 ;  /* 0x0000000000017941 */ /* 0x000fea0003800000 */
.L_x_211:
        /* <DEDUP_REMOVED lines=11> */
.L_x_214:
[----:B------:R-:W-:Y:S05]  /*6dd0*/  BSYNC B1 ;  /* 0x0000000000017941 */ /* 0x000fea0003800000 */
.L_x_213:
        /* <DEDUP_REMOVED lines=10> */
.L_x_216:
[----:B------:R-:W-:Y:S05]  /*6e80*/  BSYNC B1 ;  /* 0x0000000000017941 */ /* 0x000fea0003800000 */
.L_x_215:
        /* <DEDUP_REMOVED lines=14> */
.L_x_218:
[----:B------:R-:W-:Y:S05]  /*6f70*/  BSYNC B1 ;  /* 0x0000000000017941 */ /* 0x000fea0003800000 */
.L_x_217:
        /* <DEDUP_REMOVED lines=11> */
.L_x_220:
[----:B------:R-:W-:Y:S05]  /*7030*/  BSYNC B1 ;  /* 0x0000000000017941 */ /* 0x000fea0003800000 */
.L_x_219:
        /* <DEDUP_REMOVED lines=11> */
.L_x_222:
[----:B------:R-:W-:Y:S05]  /*70f0*/  BSYNC B1 ;  /* 0x0000000000017941 */ /* 0x000fea0003800000 */
.L_x_221:
        /* <DEDUP_REMOVED lines=10> */
.L_x_224:
[----:B------:R-:W-:Y:S05]  /*71a0*/  BSYNC B1 ;  /* 0x0000000000017941 */ /* 0x000fea0003800000 */
.L_x_223:
        /* <DEDUP_REMOVED lines=14> */
.L_x_226:
[----:B------:R-:W-:Y:S05]  /*7290*/  BSYNC B1 ;  /* 0x0000000000017941 */ /* 0x000fea0003800000 */
.L_x_225:
        /* <DEDUP_REMOVED lines=11> */
.L_x_228:
[----:B------:R-:W-:Y:S05]  /*7350*/  BSYNC B1 ;  /* 0x0000000000017941 */ /* 0x000fea0003800000 */
.L_x_227:
        /* <DEDUP_REMOVED lines=11> */
.L_x_230:
[----:B------:R-:W-:Y:S05]  /*7410*/  BSYNC B1 ;  /* 0x0000000000017941 */ /* 0x000fea0003800000 */
.L_x_229:
        /* <DEDUP_REMOVED lines=10> */
.L_x_232:
[----:B------:R-:W-:Y:S05]  /*74c0*/  BSYNC B1 ;  /* 0x0000000000017941 */ /* 0x000fea0003800000 */
.L_x_231:
        /* <DEDUP_REMOVED lines=14> */
.L_x_234:
[----:B------:R-:W-:Y:S05]  /*75b0*/  BSYNC B1 ;  /* 0x0000000000017941 */ /* 0x000fea0003800000 */
.L_x_233:
        /* <DEDUP_REMOVED lines=11> */
.L_x_236:
[----:B------:R-:W-:Y:S05]  /*7670*/  BSYNC B1 ;  /* 0x0000000000017941 */ /* 0x000fea0003800000 */
.L_x_235:
        /* <DEDUP_REMOVED lines=11> */
.L_x_238:
[----:B------:R-:W-:Y:S05]  /*7730*/  BSYNC B1 ;  /* 0x0000000000017941 */ /* 0x000fea0003800000 */
.L_x_237:
        /* <DEDUP_REMOVED lines=10> */
.L_x_240:
[----:B------:R-:W-:Y:S05]  /*77e0*/  BSYNC B1 ;  /* 0x0000000000017941 */ /* 0x000fea0003800000 */
.L_x_239:
        /* <DEDUP_REMOVED lines=14> */
.L_x_242:
[----:B------:R-:W-:Y:S05]  /*78d0*/  BSYNC B1 ;  /* 0x0000000000017941 */ /* 0x000fea0003800000 */
.L_x_241:
        /* <DEDUP_REMOVED lines=11> */
.L_x_244:
[----:B------:R-:W-:Y:S05]  /*7990*/  BSYNC B1 ;  /* 0x0000000000017941 */ /* 0x000fea0003800000 */
.L_x_243:
        /* <DEDUP_REMOVED lines=11> */
.L_x_246:
[----:B------:R-:W-:Y:S05]  /*7a50*/  BSYNC B1 ;  /* 0x0000000000017941 */ /* 0x000fea0003800000 */
.L_x_245:
        /* <DEDUP_REMOVED lines=10> */
.L_x_248:
[----:B------:R-:W-:Y:S05]  /*7b00*/  BSYNC B1 ;  /* 0x0000000000017941 */ /* 0x000fea0003800000 */
.L_x_247:
        /* <DEDUP_REMOVED lines=14> */
.L_x_250:
[----:B------:R-:W-:Y:S05]  /*7bf0*/  BSYNC B1 ;  /* 0x0000000000017941 */ /* 0x000fea0003800000 */
.L_x_249:
        /* <DEDUP_REMOVED lines=11> */
.L_x_252:
[----:B------:R-:W-:Y:S05]  /*7cb0*/  BSYNC B1 ;  /* 0x0000000000017941 */ /* 0x000fea0003800000 */
.L_x_251:
        /* <DEDUP_REMOVED lines=11> */
.L_x_254:
[----:B------:R-:W-:Y:S05]  /*7d70*/  BSYNC B1 ;  /* 0x0000000000017941 */ /* 0x000fea0003800000 */
.L_x_253:
        /* <DEDUP_REMOVED lines=10> */
.L_x_256:
[----:B------:R-:W-:Y:S05]  /*7e20*/  BSYNC B1 ;  /* 0x0000000000017941 */ /* 0x000fea0003800000 */
.L_x_255:
        /* <DEDUP_REMOVED lines=14> */
.L_x_258:
[----:B------:R-:W-:Y:S05]  /*7f10*/  BSYNC B1 ;  /* 0x0000000000017941 */ /* 0x000fea0003800000 */
.L_x_257:
        /* <DEDUP_REMOVED lines=11> */
.L_x_260:
[----:B------:R-:W-:Y:S05]  /*7fd0*/  BSYNC B1 ;  /* 0x0000000000017941 */ /* 0x000fea0003800000 */
.L_x_259:
        /* <DEDUP_REMOVED lines=11> */
.L_x_262:
[----:B------:R-:W-:Y:S05]  /*8090*/  BSYNC B1 ;  /* 0x0000000000017941 */ /* 0x000fea0003800000 */
.L_x_261:
        /* <DEDUP_REMOVED lines=10> */
.L_x_264:
[----:B------:R-:W-:Y:S05]  /*8140*/  BSYNC B1 ;  /* 0x0000000000017941 */ /* 0x000fea0003800000 */
.L_x_263:
        /* <DEDUP_REMOVED lines=14> */
.L_x_266:
[----:B------:R-:W-:Y:S05]  /*8230*/  BSYNC B1 ;  /* 0x0000000000017941 */ /* 0x000fea0003800000 */
.L_x_265:
[----:B-----5:R-:W-:Y:S01]  /*8240*/  IMAD R23, R167, R10, RZ ;  /* 0x0000000aa7177224 */ /* 0x020fe200078e02ff */
[----:B------:R-:W-:Y:S01]  /*8250*/  ISETP.GT.AND P2, PT, R166, RZ, P1 ;  /* 0x000000ffa600720c */ /* 0x000fe20000f44270 */
        /* <DEDUP_REMOVED lines=8> */
.L_x_268:
[----:B------:R-:W-:Y:S05]  /*82e0*/  BSYNC B1 ;  /* 0x0000000000017941 */ /* 0x000fea0003800000 */
.L_x_267:
[----:B0-----:R-:W-:Y:S01]  /*82f0*/  IADD3 R28, P5, R34, R4, RZ ;  /* 0x00000004221c7210 */ /* 0x001fe20007fbe0ff */
[----:B-----5:R-:W-:Y:S01]  /*8300*/  IMAD R38, R167, R10, RZ ;  /* 0x0000000aa7267224 */ /* 0x020fe200078e02ff */
[----:B------:R-:W-:Y:S01]  /*8310*/  ISETP.GT.AND P4, PT, R166, 0x8, P4 ;  /* 0x00000008a600780c */ /* 0x000fe20002784270 */
[----:B------:R-:W-:Y:S01]  /*8320*/  BSSY B1, `(.L_x_269) ;  /* 0x000000a000017945 */ /* 0x000fe20003800000 */
[----:B------:R-:W-:Y:S01]  /*8330*/  IADD3 R26, P6, R26, UR10, RZ ;  /* 0x0000000a1a1a7c10 */ /* 0x000fe2000ffde0ff */
[----:B------:R-:W-:Y:S01]  /*8340*/  IMAD R145, R145, R11, R38 ;  /* 0x0000000b91917224 */ /* 0x000fe200078e0226 */
[----:B------:R-:W-:Y:S01]  /*8350*/  ISETP.GT.AND P0, PT, R5, 0xf8, PT ;  /* 0x000000f80500780c */ /* 0x000fe20003f04270 */
[----:B------:R-:W-:Y:S01]  /*8360*/  IMAD.X R29, R35, 0x1, R6, P5 ;  /* 0x00000001231d7824 */ /* 0x000fe200028e0606 */
[----:B------:R-:W-:Y:S02]  /*8370*/  IADD3 R38, P5, R32, R22, RZ ;  /* 0x0000001620267210 */ /* 0x000fe40007fbe0ff */
[----:B------:R-:W-:-:S02]  /*8380*/  IADD3.X R27, R27, UR11, RZ, P6, !PT ;  /* 0x0000000b1b1b7c10 */ /* 0x000fc4000b7fe4ff */
[----:B------:R0:W-:Y:S03]  /*8390*/  @P2 STG.E desc[UR16][R28.64], R145 ;  /* 0x000000911c002986 */ /* 0x0001e6000c101910 */
[----:B------:R-:W-:Y:S06]  /*83a0*/  @!P4 BRA `(.L_x_270) ;  /* 0x000000000004c947 */ /* 0x000fec0003800000 */
[----:B------:R0:W5:Y:S02]  /*83b0*/  LDG.E.LTC128B R167, desc[UR16][R26.64] ;  /* 0x000000101aa77981 */ /* 0x000164000c1e1920 */
.L_x_270:
[----:B------:R-:W-:Y:S05]  /*83c0*/  BSYNC B1 ;  /* 0x0000000000017941 */ /* 0x000fea0003800000 */
.L_x_269:
[----:B-----5:R-:W-:Y:S01]  /*83d0*/  IMAD R23, R167, R10, RZ ;  /* 0x0000000aa7177224 */ /* 0x020fe200078e02ff */
[----:B------:R-:W-:Y:S01]  /*83e0*/  ISETP.GT.AND P1, PT, R166, 0x8, P1 ;  /* 0x00000008a600780c */ /* 0x000fe20000f24270 */
[----:B------:R-:W-:Y:S01]  /*83f0*/  IMAD.X R39, R33, 0x1, R21, P5 ;  /* 0x0000000121277824 */ /* 0x000fe200028e0615 */
[----:B------:R-:W-:Y:S01]  /*8400*/  IADD3 R24, P5, R24, UR10, RZ ;  /* 0x0000000a18187c10 */ /* 0x000fe2000ffbe0ff */
[----:B------:R-:W-:Y:S01]  /*8410*/  IMAD R23, R146, R11, R23 ;  /* 0x0000000b92177224 */ /* 0x000fe200078e0217 */
[----:B------:R-:W-:Y:S01]  /*8420*/  BSSY B1, `(.L_x_271) ;  /* 0x0000006000017945 */ /* 0x000fe20003800000 */
[----:B------:R-:W-:Y:S02]  /*8430*/  ISETP.GT.AND P2, PT, R5, 0xf9, PT ;  /* 0x000000f90500780c */ /* 0x000fe40003f44270 */
[----:B------:R-:W-:Y:S01]  /*8440*/  IADD3.X R25, R25, UR11, RZ, P5, !PT ;  /* 0x0000000b19197c10 */ /* 0x000fe2000affe4ff */
[----:B------:R0:W-:Y:S05]  /*8450*/  @P4 STG.E desc[UR16][R38.64], R23 ;  /* 0x0000001726004986 */ /* 0x0001ea000c101910 */
[----:B------:R-:W-:Y:S05]  /*8460*/  @!P1 BRA `(.L_x_272) ;  /* 0x0000000000049947 */ /* 0x000fea0003800000 */
[----:B------:R0:W5:Y:S02]  /*8470*/  LDG.E.LTC128B R167, desc[UR16][R24.64] ;  /* 0x0000001018a77981 */ /* 0x000164000c1e1920 */
.L_x_272:
[----:B------:R-:W-:Y:S05]  /*8480*/  BSYNC B1 ;  /* 0x0000000000017941 */ /* 0x000fea0003800000 */
.L_x_271:
[----:B0-----:R-:W-:Y:S01]  /*8490*/  IADD3 R24, P6, R34, R22, RZ ;  /* 0x0000001622187210 */ /* 0x001fe20007fde0ff */
[----:B-----5:R-:W-:Y:S01]  /*84a0*/  IMAD R32, R167, R10, RZ ;  /* 0x0000000aa7207224 */ /* 0x020fe200078e02ff */
[----:B------:R-:W-:Y:S01]  /*84b0*/  ISETP.GT.AND P4, PT, R166, RZ, P0 ;  /* 0x000000ffa600720c */ /* 0x000fe20000784270 */
[----:B------:R-:W-:Y:S01]  /*84c0*/  BSSY B1, `(.L_x_273) ;  /* 0x0000009000017945 */ /* 0x000fe20003800000 */
[----:B------:R-:W-:Y:S01]  /*84d0*/  IADD3 R26, P5, R36, R4, RZ ;  /* 0x00000004241a7210 */ /* 0x000fe20007fbe0ff */
[----:B------:R-:W-:Y:S02]  /*84e0*/  IMAD.X R25, R35, 0x1, R21, P6 ;  /* 0x0000000123197824 */ /* 0x000fe400030e0615 */
[----:B------:R-:W-:-:S05]  /*84f0*/  IMAD R147, R147, R11, R32 ;  /* 0x0000000b93937224 */ /* 0x000fca00078e0220 */
[----:B------:R0:W-:Y:S03]  /*8500*/  @P1 STG.E desc[UR16][R24.64], R147 ;  /* 0x0000009318001986 */ /* 0x0001e6000c101910 */
[----:B------:R-:W-:Y:S05]  /*8510*/  @!P4 BRA `(.L_x_274) ;  /* 0x00000000000cc947 */ /* 0x000fea0003800000 */
[----:B0-----:R-:W-:-:S04]  /*8520*/  IADD3 R24, P1, R30, UR12, RZ ;  /* 0x0000000c1e187c10 */ /* 0x001fc8000ff3e0ff */
[----:B------:R-:W-:-:S05]  /*8530*/  IADD3.X R25, R31, UR13, RZ, P1, !PT ;  /* 0x0000000d1f197c10 */ /* 0x000fca0008ffe4ff */
[----:B------:R0:W5:Y:S04]  /*8540*/  LDG.E.LTC128B R167, desc[UR16][R24.64] ;  /* 0x0000001018a77981 */ /* 0x000168000c1e1920 */
.L_x_274:
[----:B------:R-:W-:Y:S05]  /*8550*/  BSYNC B1 ;  /* 0x0000000000017941 */ /* 0x000fea0003800000 */
.L_x_273:
[----:B-----5:R-:W-:Y:S01]  /*8560*/  IMAD R5, R167, R10, RZ ;  /* 0x0000000aa7057224 */ /* 0x020fe200078e02ff */
[----:B------:R-:W-:Y:S01]  /*8570*/  ISETP.GT.AND P1, PT, R166, RZ, P2 ;  /* 0x000000ffa600720c */ /* 0x000fe20001724270 */
[----:B------:R-:W-:Y:S01]  /*8580*/  IMAD.X R27, R37, 0x1, R6, P5 ;  /* 0x00000001251b7824 */ /* 0x000fe200028e0606 */
[----:B0-----:R-:W-:Y:S01]  /*8590*/  IADD3 R24, P5, R28, R4, RZ ;  /* 0x000000041c187210 */ /* 0x001fe20007fbe0ff */
[----:B------:R-:W-:Y:S01]  /*85a0*/  IMAD R23, R148, R11, R5 ;  /* 0x0000000b94177224 */ /* 0x000fe200078e0205 */
[----:B------:R-:W-:Y:S01]  /*85b0*/  IADD3 R4, P6, R40, UR12, RZ ;  /* 0x0000000c28047c10 */ /* 0x000fe2000ffde0ff */
[----:B------:R-:W-:Y:S03]  /*85c0*/  BSSY B1, `(.L_x_275) ;  /* 0x0000005000017945 */ /* 0x000fe60003800000 */
[----:B------:R0:W-:Y:S01]  /*85d0*/  @P4 STG.E desc[UR16][R26.64], R23 ;  /* 0x000000171a004986 */ /* 0x0001e2000c101910 */
[----:B------:R-:W-:-:S04]  /*85e0*/  IADD3.X R5, R41, UR13, RZ, P6, !PT ;  /* 0x0000000d29057c10 */ /* 0x000fc8000b7fe4ff */
[----:B------:R-:W-:Y:S05]  /*85f0*/  @!P1 BRA `(.L_x_276) ;  /* 0x0000000000049947 */ /* 0x000fea0003800000 */
[----:B------:R0:W5:Y:S02]  /*8600*/  LDG.E.LTC128B R167, desc[UR16][R4.64] ;  /* 0x0000001004a77981 */ /* 0x000164000c1e1920 */
.L_x_276:
[----:B------:R-:W-:Y:S05]  /*8610*/  BSYNC B1 ;  /* 0x0000000000017941 */ /* 0x000fea0003800000 */
.L_x_275:
[----:B0----5:R-:W-:Y:S01]  /*8620*/  IMAD R4, R167, R10, RZ ;  /* 0x0000000aa7047224 */ /* 0x021fe200078e02ff */
[----:B------:R-:W-:Y:S01]  /*8630*/  ISETP.GT.AND P0, PT, R166, 0x8, P0 ;  /* 0x00000008a600780c */ /* 0x000fe20000704270 */
[----:B------:R-:W-:Y:S01]  /*8640*/  IMAD.X R25, R29, 0x1, R6, P5 ;  /* 0x000000011d197824 */ /* 0x000fe200028e0606 */
[----:B------:R-:W-:Y:S01]  /*8650*/  BSSY B1, `(.L_x_277) ;  /* 0x0000008000017945 */ /* 0x000fe20003800000 */
[----:B------:R-:W-:Y:S01]  /*8660*/  IMAD R149, R149, R11, R4 ;  /* 0x0000000b95957224 */ /* 0x000fe200078e0204 */
[----:B------:R-:W-:Y:S02]  /*8670*/  IADD3 R4, P4, R30, UR10, RZ ;  /* 0x0000000a1e047c10 */ /* 0x000fe4000ff9e0ff */
[----:B------:R-:W-:Y:S02]  /*8680*/  IADD3 R26, P5, R36, R22, RZ ;  /* 0x00000016241a7210 */ /* 0x000fe40007fbe0ff */
[----:B------:R0:W-:Y:S01]  /*8690*/  @P1 STG.E desc[UR16][R24.64], R149 ;  /* 0x0000009518001986 */ /* 0x0001e2000c101910 */
[----:B------:R-:W-:-:S04]  /*86a0*/  IADD3.X R5, R31, UR11, RZ, P4, !PT ;  /* 0x0000000b1f057c10 */ /* 0x000fc8000a7fe4ff */
[----:B------:R-:W-:Y:S06]  /*86b0*/  @!P0 BRA `(.L_x_278) ;  /* 0x0000000000048947 */ /* 0x000fec0003800000 */
[----:B------:R0:W5:Y:S02]  /*86c0*/  LDG.E.LTC128B R167, desc[UR16][R4.64] ;  /* 0x0000001004a77981 */ /* 0x000164000c1e1920 */
.L_x_278:
[----:B------:R-:W-:Y:S05]  /*86d0*/  BSYNC B1 ;  /* 0x0000000000017941 */ /* 0x000fea0003800000 */
.L_x_277:
[----:B------:R-:W-:Y:S01]  /*86e0*/  ISETP.GT.AND P2, PT, R166, 0x8, P2 ;  /* 0x00000008a600780c */ /* 0x000fe20001744270 */
[----:B0----5:R-:W-:Y:S01]  /*86f0*/  IMAD R4, R167, R10, RZ ;  /* 0x0000000aa7047224 */ /* 0x021fe200078e02ff */
[----:B------:R-:W-:Y:S01]  /*8700*/  BSSY B1, `(.L_x_279) ;  /* 0x0000008000017945 */ /* 0x000fe20003800000 */
[----:B------:R-:W-:Y:S02]  /*8710*/  IMAD.X R27, R37, 0x1, R21, P5 ;  /* 0x00000001251b7824 */ /* 0x000fe400028e0615 */
[----:B------:R-:W-:-:S05]  /*8720*/  IMAD R23, R150, R11, R4 ;  /* 0x0000000b96177224 */ /* 0x000fca00078e0204 */
[----:B------:R0:W-:Y:S01]  /*8730*/  @P0 STG.E desc[UR16][R26.64], R23 ;  /* 0x000000171a000986 */ /* 0x0001e2000c101910 */
[----:B------:R-:W-:-:S04]  /*8740*/  IADD3 R4, P0, R40, UR10, RZ ;  /* 0x0000000a28047c10 */ /* 0x000fc8000ff1e0ff */
[----:B------:R-:W-:Y:S01]  /*8750*/  IADD3.X R5, R41, UR11, RZ, P0, !PT ;  /* 0x0000000b29057c10 */ /* 0x000fe200087fe4ff */
[----:B------:R-:W-:Y:S08]  /*8760*/  @!P2 BRA `(.L_x_280) ;  /* 0x000000000004a947 */ /* 0x000ff00003800000 */
[----:B------:R0:W5:Y:S02]  /*8770*/  LDG.E.LTC128B R167, desc[UR16][R4.64] ;  /* 0x0000001004a77981 */ /* 0x000164000c1e1920 */
.L_x_280:
[----:B------:R-:W-:Y:S05]  /*8780*/  BSYNC B1 ;  /* 0x0000000000017941 */ /* 0x000fea0003800000 */
.L_x_279:
[----:B------:R-:W-:Y:S05]  /*8790*/  @!P2 BRA `(.L_x_281) ;  /* 0x0000002c001ca947 */ /* 0x000fea0003800000 */
[----:B------:R-:W-:Y:S01]  /*87a0*/  IADD3 R22, P0, R28, R22, RZ ;  /* 0x000000161c167210 */ /* 0x000fe20007f1e0ff */
[----:B0----5:R-:W-:-:S04]  /*87b0*/  IMAD R4, R167, R10, RZ ;  /* 0x0000000aa7047224 */ /* 0x021fc800078e02ff */
[----:B------:R-:W-:Y:S02]  /*87c0*/  IMAD.X R23, R29, 0x1, R21, P0 ;  /* 0x000000011d177824 */ /* 0x000fe400000e0615 */
[----:B------:R-:W-:-:S05]  /*87d0*/  IMAD R151, R151, R11, R4 ;  /* 0x0000000b97977224 */ /* 0x000fca00078e0204 */
[----:B------:R0:W-:Y:S01]  /*87e0*/  STG.E desc[UR16][R22.64], R151 ;  /* 0x0000009716007986 */ /* 0x0001e2000c101910 */
[----:B------:R-:W-:Y:S05]  /*87f0*/  BRA `(.L_x_281) ;  /* 0x0000002c00047947 */ /* 0x000fea0003800000 */
.L_x_30:
[----:B------:R-:W-:Y:S01]  /*8800*/  ULDC.64 UR10, c[0x0][0x6c0] ;  /* 0x0001b000000a7ab9 */ /* 0x000fe20000000a00 */
[----:B------:R-:W-:Y:S01]  /*8810*/  ISETP.GT.AND P2, PT, R5, 0x1, PT ;  /* 0x000000010500780c */ /* 0x000fe20003f44270 */
[-C--:B--2---:R-:W-:Y:S01]  /*8820*/  IMAD R21, R24, R11.reuse, RZ ;  /* 0x0000000b18157224 */ /* 0x084fe200078e02ff */
[----:B------:R-:W-:Y:S01]  /*8830*/  LEA R152, P0, R172, UR10, 0x2 ;  /* 0x0000000aac987c11 */ /* 0x000fe2000f8010ff */
[-C--:B------:R-:W-:Y:S01]  /*8840*/  IMAD R155, R25, R11.reuse, RZ ;  /* 0x0000000b199b7224 */ /* 0x080fe200078e02ff */
[----:B------:R-:W-:Y:S01]  /*8850*/  ISETP.GT.AND P1, PT, R166, 0x8, P1 ;  /* 0x00000008a600780c */ /* 0x000fe20000f24270 */
[----:B------:R-:W-:Y:S01]  /*8860*/  IMAD.SHL.U32 R6, R22, 0x20, RZ ;  /* 0x0000002016067824 */ /* 0x000fe200078e00ff */
[----:B------:R-:W-:Y:S01]  /*8870*/  LEA.HI.X R153, R172, UR11, R163, 0x2, P0 ;  /* 0x0000000bac997c11 */ /* 0x000fe200080f14a3 */
[-C--:B------:R-:W-:Y:S01]  /*8880*/  IMAD R157, R26, R11.reuse, RZ ;  /* 0x0000000b1a9d7224 */ /* 0x080fe200078e02ff */
[----:B------:R-:W-:Y:S01]  /*8890*/  ISETP.GT.AND P4, PT, R166, RZ, P2 ;  /* 0x000000ffa600720c */ /* 0x000fe20001784270 */
[-C--:B------:R-:W-:Y:S01]  /*88a0*/  IMAD R159, R27, R11.reuse, RZ ;  /* 0x0000000b1b9f7224 */ /* 0x080fe200078e02ff */
[C-C-:B------:R-:W-:Y:S01]  /*88b0*/  SHF.L.U64.HI R4, R22.reuse, 0x5, R23.reuse ;  /* 0x0000000516047819 */ /* 0x140fe20000010217 */
[----:B------:R0:W-:Y:S01]  /*88c0*/  @P5 STG.E desc[UR16][R152.64], R21 ;  /* 0x0000001598005986 */ /* 0x0001e2000c101910 */
[----:B------:R-:W-:Y:S01]  /*88d0*/  LEA R24, P5, R22, R152, 0x2 ;  /* 0x0000009816187211 */ /* 0x000fe200078a10ff */
[-C--:B------:R-:W-:Y:S01]  /*88e0*/  IMAD R161, R28, R11.reuse, RZ ;  /* 0x0000000b1ca17224 */ /* 0x080fe200078e02ff */
[----:B------:R-:W-:Y:S01]  /*88f0*/  ISETP.GT.AND P0, PT, R5, 0x8, PT ;  /* 0x000000080500780c */ /* 0x000fe20003f04270 */
[----:B------:R-:W-:Y:S01]  /*8900*/  IMAD R37, R37, R11, RZ ;  /* 0x0000000b25257224 */ /* 0x000fe200078e02ff */
[----:B------:R-:W-:Y:S01]  /*8910*/  LEA.HI.X R25, R22, R153, R23, 0x2, P5 ;  /* 0x0000009916197211 */ /* 0x000fe200028f1417 */
[----:B------:R-:W-:Y:S01]  /*8920*/  @P1 IMAD.MOV.U32 R22, RZ, RZ, R152 ;  /* 0x000000ffff161224 */ /* 0x000fe200078e0098 */
[C---:B------:R-:W-:Y:S01]  /*8930*/  ISETP.GT.AND P2, PT, R166.reuse, 0x8, P2 ;  /* 0x00000008a600780c */ /* 0x040fe20001744270 */
[----:B------:R-:W-:Y:S01]  /*8940*/  @P1 IMAD.MOV.U32 R23, RZ, RZ, R153 ;  /* 0x000000ffff171224 */ /* 0x000fe200078e0099 */
[----:B------:R-:W-:Y:S01]  /*8950*/  ISETP.GT.AND P5, PT, R166, RZ, P0 ;  /* 0x000000ffa600720c */ /* 0x000fe200007a4270 */
[----:B------:R1:W-:Y:S01]  /*8960*/  @P4 STG.E desc[UR16][R24.64], R155 ;  /* 0x0000009b18004986 */ /* 0x0003e2000c101910 */
[-C--:B------:R-:W-:Y:S01]  /*8970*/  IADD3 R26, P4, R152, R6.reuse, RZ ;  /* 0x00000006981a7210 */ /* 0x080fe20007f9e0ff */
[-C--:B------:R-:W-:Y:S01]  /*8980*/  IMAD R39, R39, R11.reuse, RZ ;  /* 0x0000000b27277224 */ /* 0x080fe200078e02ff */
[----:B------:R-:W-:Y:S01]  /*8990*/  IADD3 R28, P6, R24, R6, RZ ;  /* 0x00000006181c7210 */ /* 0x000fe20007fde0ff */
[----:B------:R2:W-:Y:S01]  /*89a0*/  @P1 STG.E desc[UR16][R22.64+0x20], R157 ;  /* 0x0000209d16001986 */ /* 0x0005e2000c101910 */
[----:B------:R-:W-:Y:S01]  /*89b0*/  ISETP.GT.AND P1, PT, R5, 0x9, PT ;  /* 0x000000090500780c */ /* 0x000fe20003f24270 */
[----:B------:R-:W-:Y:S01]  /*89c0*/  IMAD.X R27, R153, 0x1, R4, P4 ;  /* 0x00000001991b7824 */ /* 0x000fe200020e0604 */
[C---:B------:R-:W-:Y:S01]  /*89d0*/  ISETP.GT.AND P0, PT, R166.reuse, 0x8, P0 ;  /* 0x00000008a600780c */ /* 0x040fe20000704270 */
[-C--:B------:R-:W-:Y:S01]  /*89e0*/  IMAD R41, R41, R11.reuse, RZ ;  /* 0x0000000b29297224 */ /* 0x080fe200078e02ff */
[----:B------:R-:W-:Y:S01]  /*89f0*/  ISETP.GT.AND P4, PT, R166, RZ, P1 ;  /* 0x000000ffa600720c */ /* 0x000fe20000f84270 */
[----:B------:R3:W-:Y:S01]  /*8a00*/  @P2 STG.E desc[UR16][R24.64+0x20], R159 ;  /* 0x0000209f18002986 */ /* 0x0007e2000c101910 */
[----:B0-----:R-:W-:Y:S01]  /*8a10*/  IADD3 R21, P2, R6, 0x20, RZ ;  /* 0x0000002006157810 */ /* 0x001fe20007f5e0ff */
[----:B-1----:R-:W-:Y:S01]  /*8a20*/  IMAD R155, R30, R11, RZ ;  /* 0x0000000b1e9b7224 */ /* 0x002fe200078e02ff */
[----:B------:R-:W-:Y:S01]  /*8a30*/  ISETP.GT.AND P1, PT, R166, 0x8, P1 ;  /* 0x00000008a600780c */ /* 0x000fe20000f24270 */
[----:B------:R-:W-:Y:S01]  /*8a40*/  @P5 STG.E desc[UR16][R26.64], R161 ;  /* 0x000000a11a005986 */ /* 0x000fe2000c101910 */
[----:B------:R-:W-:Y:S01]  /*8a50*/  IADD3 R152, P5, R152, R21, RZ ;  /* 0x0000001598987210 */ /* 0x000fe20007fbe0ff */
[----:B--2---:R-:W-:-:S02]  /*8a60*/  IMAD R23, R29, R11, RZ ;  /* 0x0000000b1d177224 */ /* 0x004fc400078e02ff */
[--C-:B------:R-:W-:Y:S01]  /*8a70*/  IMAD.X R29, R25, 0x1, R4.reuse, P6 ;  /* 0x00000001191d7824 */ /* 0x100fe200030e0604 */
[----:B------:R-:W-:Y:S01]  /*8a80*/  IADD3 R30, P6, R26, R6, RZ ;  /* 0x000000061a1e7210 */ /* 0x000fe20007fde0ff */
[----:B------:R-:W-:Y:S01]  /*8a90*/  IMAD.X R22, RZ, RZ, R4, P2 ;  /* 0x000000ffff167224 */ /* 0x000fe200010e0604 */
[----:B------:R-:W-:Y:S01]  /*8aa0*/  ISETP.GT.AND P2, PT, R5, 0x10, PT ;  /* 0x000000100500780c */ /* 0x000fe20003f44270 */
[----:B------:R-:W-:Y:S01]  /*8ab0*/  IMAD R157, R31, R11, RZ ;  /* 0x0000000b1f9d7224 */ /* 0x000fe200078e02ff */
[----:B------:R0:W-:Y:S01]  /*8ac0*/  @P4 STG.E desc[UR16][R28.64], R23 ;  /* 0x000000171c004986 */ /* 0x0001e2000c101910 */
[----:B------:R-:W-:Y:S01]  /*8ad0*/  IMAD.X R153, R153, 0x1, R22, P5 ;  /* 0x0000000199997824 */ /* 0x000fe200028e0616 */
[----:B---3--:R-:W-:Y:S01]  /*8ae0*/  IADD3 R24, P4, R24, R21, RZ ;  /* 0x0000001518187210 */ /* 0x008fe20007f9e0ff */
[----:B------:R-:W-:Y:S01]  /*8af0*/  IMAD R159, R32, R11, RZ ;  /* 0x0000000b209f7224 */ /* 0x000fe200078e02ff */
[----:B------:R-:W-:Y:S01]  /*8b00*/  ISETP.GT.AND P5, PT, R166, RZ, P2 ;  /* 0x000000ffa600720c */ /* 0x000fe200017a4270 */
[----:B------:R-:W-:Y:S01]  /*8b10*/  IMAD.X R31, R27, 0x1, R4, P6 ;  /* 0x000000011b1f7824 */ /* 0x000fe200030e0604 */
[----:B------:R1:W-:Y:S01]  /*8b20*/  @P0 STG.E desc[UR16][R152.64], R155 ;  /* 0x0000009b98000986 */ /* 0x0003e2000c101910 */
[----:B------:R-:W-:Y:S01]  /*8b30*/  ISETP.GT.AND P0, PT, R5, 0x11, PT ;  /* 0x000000110500780c */ /* 0x000fe20003f04270 */
[----:B------:R-:W-:-:S02]  /*8b40*/  IMAD.X R25, R25, 0x1, R22, P4 ;  /* 0x0000000119197824 */ /* 0x000fc400020e0616 */
[-C--:B------:R-:W-:Y:S01]  /*8b50*/  IMAD R43, R43, R11.reuse, RZ ;  /* 0x0000000b2b2b7224 */ /* 0x080fe200078e02ff */
[C---:B------:R-:W-:Y:S01]  /*8b60*/  ISETP.GT.AND P4, PT, R166.reuse, RZ, P0 ;  /* 0x000000ffa600720c */ /* 0x040fe20000784270 */
[-C--:B0-----:R-:W-:Y:S01]  /*8b70*/  IMAD R23, R33, R11.reuse, RZ ;  /* 0x0000000b21177224 */ /* 0x081fe200078e02ff */
[----:B------:R0:W-:Y:S01]  /*8b80*/  @P1 STG.E desc[UR16][R24.64], R157 ;  /* 0x0000009d18001986 */ /* 0x0001e2000c101910 */
[----:B------:R-:W-:Y:S01]  /*8b90*/  ISETP.GT.AND P1, PT, R166, 0x8, P2 ;  /* 0x00000008a600780c */ /* 0x000fe20001724270 */
[----:B------:R-:W-:Y:S01]  /*8ba0*/  IMAD R45, R45, R11, RZ ;  /* 0x0000000b2d2d7224 */ /* 0x000fe200078e02ff */
[----:B------:R-:W-:Y:S01]  /*8bb0*/  IADD3 R32, P2, R28, R6, RZ ;  /* 0x000000061c207210 */ /* 0x000fe20007f5e0ff */
[----:B------:R-:W-:Y:S01]  /*8bc0*/  @P5 STG.E desc[UR16][R30.64], R159 ;  /* 0x0000009f1e005986 */ /* 0x000fe2000c101910 */
[----:B------:R-:W-:Y:S01]  /*8bd0*/  IADD3 R26, P5, R26, R21, RZ ;  /* 0x000000151a1a7210 */ /* 0x000fe20007fbe0ff */
[----:B-1----:R-:W-:Y:S01]  /*8be0*/  IMAD R153, R34, R11, RZ ;  /* 0x0000000b22997224 */ /* 0x002fe200078e02ff */
[----:B------:R-:W-:Y:S01]  /*8bf0*/  ISETP.GT.AND P0, PT, R166, 0x8, P0 ;  /* 0x00000008a600780c */ /* 0x000fe20000704270 */
[----:B------:R-:W-:Y:S01]  /*8c00*/  IMAD.X R33, R29, 0x1, R4, P2 ;  /* 0x000000011d217824 */ /* 0x000fe200010e0604 */
[----:B------:R-:W-:Y:S01]  /*8c10*/  ISETP.GT.AND P2, PT, R5, 0x18, PT ;  /* 0x000000180500780c */ /* 0x000fe20003f44270 */
[----:B------:R-:W-:-:S02]  /*8c20*/  IMAD.X R27, R27, 0x1, R22, P5 ;  /* 0x000000011b1b7824 */ /* 0x000fc400028e0616 */
[----:B------:R-:W-:Y:S01]  /*8c30*/  IMAD R155, R35, R11, RZ ;  /* 0x0000000b239b7224 */ /* 0x000fe200078e02ff */
[----:B------:R1:W-:Y:S01]  /*8c40*/  @P4 STG.E desc[UR16][R32.64], R23 ;  /* 0x0000001720004986 */ /* 0x0003e2000c101910 */
[----:B0-----:R-:W-:Y:S01]  /*8c50*/  IADD3 R24, P4, R28, R21, RZ ;  /* 0x000000151c187210 */ /* 0x001fe20007f9e0ff */
[-C--:B------:R-:W-:Y:S01]  /*8c60*/  IMAD R157, R36, R11.reuse, RZ ;  /* 0x0000000b249d7224 */ /* 0x080fe200078e02ff */
[----:B------:R-:W-:Y:S01]  /*8c70*/  ISETP.GT.AND P5, PT, R166, RZ, P2 ;  /* 0x000000ffa600720c */ /* 0x000fe200017a4270 */
[----:B------:R0:W-:Y:S01]  /*8c80*/  @P1 STG.E desc[UR16][R26.64], R153 ;  /* 0x000000991a001986 */ /* 0x0001e2000c101910 */
[----:B------:R-:W-:Y:S01]  /*8c90*/  ISETP.GT.AND P1, PT, R5, 0x19, PT ;  /* 0x000000190500780c */ /* 0x000fe20003f24270 */
[----:B------:R-:W-:Y:S01]  /*8ca0*/  IMAD.X R25, R29, 0x1, R22, P4 ;  /* 0x000000011d197824 */ /* 0x000fe200020e0616 */
[-C--:B------:R-:W-:Y:S01]  /*8cb0*/  IADD3 R28, P6, R30, R6.reuse, RZ ;  /* 0x000000061e1c7210 */ /* 0x080fe20007fde0ff */
[-C--:B------:R-:W-:Y:S01]  /*8cc0*/  IMAD R47, R47, R11.reuse, RZ ;  /* 0x0000000b2f2f7224 */ /* 0x080fe200078e02ff */
[C---:B------:R-:W-:Y:S01]  /*8cd0*/  ISETP.GT.AND P4, PT, R166.reuse, RZ, P1 ;  /* 0x000000ffa600720c */ /* 0x040fe20000f84270 */
[-C--:B------:R-:W-:Y:S01]  /*8ce0*/  IMAD R49, R49, R11.reuse, RZ ;  /* 0x0000000b31317224 */ /* 0x080fe200078e02ff */
[----:B------:R2:W-:Y:S01]  /*8cf0*/  @P0 STG.E desc[UR16][R24.64], R155 ;  /* 0x0000009b18000986 */ /* 0x0005e2000c101910 */
[--C-:B------:R-:W-:Y:S01]  /*8d00*/  IMAD.X R29, R31, 0x1, R4.reuse, P6 ;  /* 0x000000011f1d7824 */ /* 0x100fe200030e0604 */
[----:B------:R-:W-:Y:S01]  /*8d10*/  ISETP.GT.AND P0, PT, R166, 0x8, P2 ;  /* 0x00000008a600780c */ /* 0x000fe20001704270 */
[-C--:B-1----:R-:W-:Y:S01]  /*8d20*/  IMAD R23, R38, R11.reuse, RZ ;  /* 0x0000000b26177224 */ /* 0x082fe200078e02ff */
[-C--:B------:R-:W-:Y:S01]  /*8d30*/  IADD3 R34, P2, R32, R6.reuse, RZ ;  /* 0x0000000620227210 */ /* 0x080fe20007f5e0ff */
[----:B0-----:R-:W-:Y:S01]  /*8d40*/  IMAD R153, R40, R11, RZ ;  /* 0x0000000b28997224 */ /* 0x001fe200078e02ff */
[----:B------:R-:W-:Y:S01]  /*8d50*/  @P5 STG.E desc[UR16][R28.64], R157 ;  /* 0x0000009d1c005986 */ /* 0x000fe2000c101910 */
[----:B------:R-:W-:Y:S01]  /*8d60*/  IADD3 R26, P5, R30, R21, RZ ;  /* 0x000000151e1a7210 */ /* 0x000fe20007fbe0ff */
[-C--:B------:R-:W-:Y:S01]  /*8d70*/  IMAD R51, R51, R11.reuse, RZ ;  /* 0x0000000b33337224 */ /* 0x080fe200078e02ff */
[----:B------:R-:W-:Y:S01]  /*8d80*/  ISETP.GT.AND P1, PT, R166, 0x8, P1 ;  /* 0x00000008a600780c */ /* 0x000fe20000f24270 */
[----:B------:R-:W-:Y:S01]  /*8d90*/  IMAD.X R35, R33, 0x1, R4, P2 ;  /* 0x0000000121237824 */ /* 0x000fe200010e0604 */
[----:B------:R-:W-:Y:S01]  /*8da0*/  ISETP.GT.AND P2, PT, R5, 0x20, PT ;  /* 0x000000200500780c */ /* 0x000fe20003f44270 */
[--C-:B------:R-:W-:Y:S01]  /*8db0*/  IMAD.X R27, R31, 0x1, R22.reuse, P5 ;  /* 0x000000011f1b7824 */ /* 0x100fe200028e0616 */
[----:B------:R-:W-:Y:S01]  /*8dc0*/  IADD3 R30, P6, R28, R6, RZ ;  /* 0x000000061c1e7210 */ /* 0x000fe20007fde0ff */
[----:B------:R-:W-:Y:S01]  /*8dd0*/  IMAD R53, R53, R11, RZ ;  /* 0x0000000b35357224 */ /* 0x000fe200078e02ff */
[----:B------:R0:W-:Y:S01]  /*8de0*/  @P4 STG.E desc[UR16][R34.64], R37 ;  /* 0x0000002522004986 */ /* 0x0001e2000c101910 */
[----:B--2---:R-:W-:Y:S01]  /*8df0*/  IADD3 R24, P4, R32, R21, RZ ;  /* 0x0000001520187210 */ /* 0x004fe20007f9e0ff */
[----:B------:R-:W-:Y:S01]  /*8e00*/  IMAD R55, R55, R11, RZ ;  /* 0x0000000b37377224 */ /* 0x000fe200078e02ff */
[----:B------:R-:W-:Y:S01]  /*8e10*/  ISETP.GT.AND P5, PT, R166, RZ, P2 ;  /* 0x000000ffa600720c */ /* 0x000fe200017a4270 */
[----:B------:R1:W-:Y:S01]  /*8e20*/  @P0 STG.E desc[UR16][R26.64], R23 ;  /* 0x000000171a000986 */ /* 0x0003e2000c101910 */
[----:B------:R-:W-:Y:S01]  /*8e30*/  ISETP.GT.AND P0, PT, R5, 0x21, PT ;  /* 0x000000210500780c */ /* 0x000fe20003f04270 */
[----:B------:R-:W-:-:S02]  /*8e40*/  IMAD.X R25, R33, 0x1, R22, P4 ;  /* 0x0000000121197824 */ /* 0x000fc400020e0616 */
[--C-:B------:R-:W-:Y:S01]  /*8e50*/  IMAD.X R31, R29, 0x1, R4.reuse, P6 ;  /* 0x000000011d1f7824 */ /* 0x100fe200030e0604 */
[C---:B------:R-:W-:Y:S01]  /*8e60*/  ISETP.GT.AND P4, PT, R166.reuse, RZ, P0 ;  /* 0x000000ffa600720c */ /* 0x040fe20000784270 */
[-C--:B------:R-:W-:Y:S01]  /*8e70*/  IMAD R57, R57, R11.reuse, RZ ;  /* 0x0000000b39397224 */ /* 0x080fe200078e02ff */
[----:B------:R2:W-:Y:S01]  /*8e80*/  @P1 STG.E desc[UR16][R24.64], R39 ;  /* 0x0000002718001986 */ /* 0x0005e2000c101910 */
[----:B------:R-:W-:Y:S01]  /*8e90*/  ISETP.GT.AND P1, PT, R166, 0x8, P2 ;  /* 0x00000008a600780c */ /* 0x000fe20001724270 */
[-C--:B0-----:R-:W-:Y:S01]  /*8ea0*/  IMAD R37, R44, R11.reuse, RZ ;  /* 0x0000000b2c257224 */ /* 0x081fe200078e02ff */
[-C--:B------:R-:W-:Y:S01]  /*8eb0*/  IADD3 R32, P2, R34, R6.reuse, RZ ;  /* 0x0000000622207210 */ /* 0x080fe20007f5e0ff */
[----:B------:R-:W-:Y:S01]  /*8ec0*/  IMAD R59, R59, R11, RZ ;  /* 0x0000000b3b3b7224 */ /* 0x000fe200078e02ff */
[----:B------:R-:W-:Y:S01]  /*8ed0*/  @P5 STG.E desc[UR16][R30.64], R153 ;  /* 0x000000991e005986 */ /* 0x000fe2000c101910 */
[----:B-1----:R-:W-:Y:S01]  /*8ee0*/  IADD3 R26, P5, R28, R21, RZ ;  /* 0x000000151c1a7210 */ /* 0x002fe20007fbe0ff */
[-C--:B------:R-:W-:Y:S01]  /*8ef0*/  IMAD R23, R42, R11.reuse, RZ ;  /* 0x0000000b2a177224 */ /* 0x080fe200078e02ff */
[----:B------:R-:W-:Y:S01]  /*8f00*/  ISETP.GT.AND P0, PT, R166, 0x8, P0 ;  /* 0x00000008a600780c */ /* 0x000fe20000704270 */
[----:B------:R-:W-:Y:S01]  /*8f10*/  IMAD.X R33, R35, 0x1, R4, P2 ;  /* 0x0000000123217824 */ /* 0x000fe200010e0604 */
[----:B------:R-:W-:Y:S01]  /*8f20*/  ISETP.GT.AND P2, PT, R5, 0x28, PT ;  /* 0x000000280500780c */ /* 0x000fe20003f44270 */
[--C-:B------:R-:W-:Y:S01]  /*8f30*/  IMAD.X R27, R29, 0x1, R22.reuse, P5 ;  /* 0x000000011d1b7824 */ /* 0x100fe200028e0616 */
[----:B------:R-:W-:Y:S01]  /*8f40*/  IADD3 R28, P6, R30, R6, RZ ;  /* 0x000000061e1c7210 */ /* 0x000fe20007fde0ff */
[----:B------:R-:W-:Y:S01]  /*8f50*/  IMAD R61, R61, R11, RZ ;  /* 0x0000000b3d3d7224 */ /* 0x000fe200078e02ff */
[----:B------:R-:W-:Y:S01]  /*8f60*/  @P4 STG.E desc[UR16][R32.64], R41 ;  /* 0x0000002920004986 */ /* 0x000fe2000c101910 */
        /* <DEDUP_REMOVED lines=11> */
[-C--:B------:R-:W-:Y:S01]  /*9020*/  IMAD R67, R67, R11.reuse, RZ ;  /* 0x0000000b43437224 */ /* 0x080fe200078e02ff */
[-C--:B------:R-:W-:Y:S01]  /*9030*/  IADD3 R34, P2, R32, R6.reuse, RZ ;  /* 0x0000000620227210 */ /* 0x080fe20007f5e0ff */
[----:B------:R-:W-:Y:S01]  /*9040*/  IMAD R69, R69, R11, RZ ;  /* 0x0000000b45457224 */ /* 0x000fe200078e02ff */
[----:B------:R2:W-:Y:S01]  /*9050*/  @P5 STG.E desc[UR16][R28.64], R37 ;  /* 0x000000251c005986 */ /* 0x0005e2000c101910 */
[----:B0-----:R-:W-:Y:S01]  /*9060*/  IADD3 R26, P5, R30, R21, RZ ;  /* 0x000000151e1a7210 */ /* 0x001fe20007fbe0ff */
        /* <DEDUP_REMOVED lines=8> */
[----:B-1----:R-:W-:Y:S01]  /*90f0*/  IADD3 R24, P4, R32, R21, RZ ;  /* 0x0000001520187210 */ /* 0x002fe20007f9e0ff */
[----:B------:R-:W-:Y:S01]  /*9100*/  IMAD R73, R73, R11, RZ ;  /* 0x0000000b49497224 */ /* 0x000fe200078e02ff */
[----:B------:R-:W-:Y:S01]  /*9110*/  ISETP.GT.AND P5, PT, R166, RZ, P2 ;  /* 0x000000ffa600720c */ /* 0x000fe200017a4270 */
[----:B------:R0:W-:Y:S01]  /*9120*/  @P0 STG.E desc[UR16][R26.64], R23 ;  /* 0x000000171a000986 */ /* 0x0001e2000c101910 */
[----:B------:R-:W-:Y:S01]  /*9130*/  ISETP.GT.AND P0, PT, R5, 0x31, PT ;  /* 0x000000310500780c */ /* 0x000fe20003f04270 */
[----:B------:R-:W-:-:S02]  /*9140*/  IMAD.X R25, R33, 0x1, R22, P4 ;  /* 0x0000000121197824 */ /* 0x000fc400020e0616 */
[-C--:B--2---:R-:W-:Y:S01]  /*9150*/  IMAD R37, R48, R11.reuse, RZ ;  /* 0x0000000b30257224 */ /* 0x084fe200078e02ff */
[C---:B------:R-:W-:Y:S01]  /*9160*/  ISETP.GT.AND P4, PT, R166.reuse, RZ, P0 ;  /* 0x000000ffa600720c */ /* 0x040fe20000784270 */
[--C-:B------:R-:W-:Y:S01]  /*9170*/  IMAD.X R31, R29, 0x1, R4.reuse, P6 ;  /* 0x000000011d1f7824 */ /* 0x100fe200030e0604 */
        /* <DEDUP_REMOVED lines=108> */
[-C--:B------:R-:W-:Y:S01]  /*9840*/  IADD3 R28, P6, R30, R6.reuse, RZ ;  /* 0x000000061e1c7210 */ /* 0x080fe20007fde0ff */
[-C--:B------:R-:W-:Y:S01]  /*9850*/  IMAD R111, R111, R11.reuse, RZ ;  /* 0x0000000b6f6f7224 */ /* 0x080fe200078e02ff */
[----:B------:R-:W-:Y:S01]  /*9860*/  @P4 STG.E desc[UR16][R32.64], R65 ;  /* 0x0000004120004986 */ /* 0x000fe2000c101910 */
[----:B------:R-:W-:Y:S01]  /*9870*/  ISETP.GT.AND P5, PT, R166, RZ, P2 ;  /* 0x000000ffa600720c */ /* 0x000fe200017a4270 */
[----:B------:R-:W-:Y:S01]  /*9880*/  IMAD R113, R113, R11, RZ ;  /* 0x0000000b71717224 */ /* 0x000fe200078e02ff */
[----:B-1----:R-:W-:Y:S01]  /*9890*/  IADD3 R24, P4, R34, R21, RZ ;  /* 0x0000001522187210 */ /* 0x002fe20007f9e0ff */
[----:B------:R0:W-:Y:S01]  /*98a0*/  @P1 STG.E desc[UR16][R26.64], R23 ;  /* 0x000000171a001986 */ /* 0x0001e2000c101910 */
[----:B------:R-:W-:Y:S01]  /*98b0*/  ISETP.GT.AND P1, PT, R5, 0x59, PT ;  /* 0x000000590500780c */ /* 0x000fe20003f24270 */
[-C--:B--2---:R-:W-:Y:S01]  /*98c0*/  IMAD R37, R68, R11.reuse, RZ ;  /* 0x0000000b44257224 */ /* 0x084fe200078e02ff */
[C---:B------:R-:W-:Y:S01]  /*98d0*/  ISETP.GT.AND P2, PT, R166.reuse, 0x8, P2 ;  /* 0x00000008a600780c */ /* 0x040fe20001744270 */
[----:B------:R-:W-:Y:S01]  /*98e0*/  IMAD.X R25, R35, 0x1, R22, P4 ;  /* 0x0000000123197824 */ /* 0x000fe200020e0616 */
[C---:B------:R-:W-:Y:S01]  /*98f0*/  ISETP.GT.AND P4, PT, R166.reuse, RZ, P1 ;  /* 0x000000ffa600720c */ /* 0x040fe20000f84270 */
[----:B------:R-:W-:Y:S01]  /*9900*/  IMAD.X R29, R31, 0x1, R4, P6 ;  /* 0x000000011f1d7824 */ /* 0x000fe200030e0604 */
[----:B------:R-:W-:Y:S01]  /*9910*/  ISETP.GT.AND P1, PT, R166, 0x8, P1 ;  /* 0x00000008a600780c */ /* 0x000fe20000f24270 */
[-C--:B------:R-:W-:Y:S01]  /*9920*/  IMAD R115, R115, R11.reuse, RZ ;  /* 0x0000000b73737224 */ /* 0x080fe200078e02ff */
[----:B------:R1:W-:Y:S01]  /*9930*/  @P0 STG.E desc[UR16][R24.64], R67 ;  /* 0x0000004318000986 */ /* 0x0003e2000c101910 */
[----:B------:R-:W-:Y:S01]  /*9940*/  IADD3 R34, P0, R32, R6, RZ ;  /* 0x0000000620227210 */ /* 0x000fe20007f1e0ff */
[----:B------:R-:W-:-:S02]  /*9950*/  IMAD R117, R117, R11, RZ ;  /* 0x0000000b75757224 */ /* 0x000fc400078e02ff */
[----:B------:R2:W-:Y:S01]  /*9960*/  @P5 STG.E desc[UR16][R28.64], R37 ;  /* 0x000000251c005986 */ /* 0x0005e2000c101910 */
[----:B0-----:R-:W-:Y:S01]  /*9970*/  IADD3 R26, P5, R30, R21, RZ ;  /* 0x000000151e1a7210 */ /* 0x001fe20007fbe0ff */
[----:B------:R-:W-:Y:S01]  /*9980*/  IMAD.X R35, R33, 0x1, R4, P0 ;  /* 0x0000000121237824 */ /* 0x000fe200000e0604 */
[----:B------:R-:W-:Y:S01]  /*9990*/  ISETP.GT.AND P0, PT, R5, 0x60, PT ;  /* 0x000000600500780c */ /* 0x000fe20003f04270 */
[----:B------:R-:W-:Y:S01]  /*99a0*/  IMAD R23, R70, R11, RZ ;  /* 0x0000000b46177224 */ /* 0x000fe200078e02ff */
[-C--:B------:R-:W-:Y:S01]  /*99b0*/  IADD3 R30, P6, R28, R6.reuse, RZ ;  /* 0x000000061c1e7210 */ /* 0x080fe20007fde0ff */
[--C-:B------:R-:W-:Y:S01]  /*99c0*/  IMAD.X R27, R31, 0x1, R22.reuse, P5 ;  /* 0x000000011f1b7824 */ /* 0x100fe200028e0616 */
[----:B------:R-:W-:Y:S01]  /*99d0*/  @P4 STG.E desc[UR16][R34.64], R69 ;  /* 0x0000004522004986 */ /* 0x000fe2000c101910 */
[----:B-1----:R-:W-:Y:S01]  /*99e0*/  IADD3 R24, P5, R32, R21, RZ ;  /* 0x0000001520187210 */ /* 0x002fe20007fbe0ff */
[-C--:B------:R-:W-:Y:S01]  /*99f0*/  IMAD R119, R119, R11.reuse, RZ ;  /* 0x0000000b77777224 */ /* 0x080fe200078e02ff */
[C---:B------:R-:W-:Y:S01]  /*9a00*/  ISETP.GT.AND P4, PT, R166.reuse, RZ, P0 ;  /* 0x000000ffa600720c */ /* 0x040fe20000784270 */
[----:B------:R0:W-:Y:S01]  /*9a10*/  @P2 STG.E desc[UR16][R26.64], R23 ;  /* 0x000000171a002986 */ /* 0x0001e2000c101910 */
[----:B------:R-:W-:Y:S01]  /*9a20*/  ISETP.GT.AND P2, PT, R5, 0x61, PT ;  /* 0x000000610500780c */ /* 0x000fe20003f44270 */
[----:B------:R-:W-:Y:S01]  /*9a30*/  IMAD.X R25, R33, 0x1, R22, P5 ;  /* 0x0000000121197824 */ /* 0x000fe200028e0616 */
[----:B------:R-:W-:Y:S01]  /*9a40*/  ISETP.GT.AND P0, PT, R166, 0x8, P0 ;  /* 0x00000008a600780c */ /* 0x000fe20000704270 */
[-C--:B--2---:R-:W-:Y:S01]  /*9a50*/  IMAD R37, R72, R11.reuse, RZ ;  /* 0x0000000b48257224 */ /* 0x084fe200078e02ff */
[----:B------:R-:W-:Y:S01]  /*9a60*/  ISETP.GT.AND P5, PT, R166, RZ, P2 ;  /* 0x000000ffa600720c */ /* 0x000fe200017a4270 */
[--C-:B------:R-:W-:Y:S01]  /*9a70*/  IMAD.X R31, R29, 0x1, R4.reuse, P6 ;  /* 0x000000011d1f7824 */ /* 0x100fe200030e0604 */
[----:B------:R1:W-:Y:S01]  /*9a80*/  @P1 STG.E desc[UR16][R24.64], R71 ;  /* 0x0000004718001986 */ /* 0x0003e2000c101910 */
[-C--:B------:R-:W-:Y:S01]  /*9a90*/  IADD3 R32, P1, R34, R6.reuse, RZ ;  /* 0x0000000622207210 */ /* 0x080fe20007f3e0ff */
[-C--:B------:R-:W-:Y:S01]  /*9aa0*/  IMAD R121, R121, R11.reuse, RZ ;  /* 0x0000000b79797224 */ /* 0x080fe200078e02ff */
[----:B------:R-:W-:Y:S01]  /*9ab0*/  ISETP.GT.AND P2, PT, R166, 0x8, P2 ;  /* 0x00000008a600780c */ /* 0x000fe20001744270 */
[----:B------:R-:W-:Y:S01]  /*9ac0*/  IMAD R123, R123, R11, RZ ;  /* 0x0000000b7b7b7224 */ /* 0x000fe200078e02ff */
        /* <DEDUP_REMOVED lines=109> */
[----:B------:R-:W-:Y:S01]  /*a1a0*/  IMAD.X R29, R31, 0x1, R4, P6 ;  /* 0x000000011f1d7824 */ /* 0x000fe200030e0604 */
[----:B------:R1:W-:Y:S01]  /*a1b0*/  @P0 STG.E desc[UR16][R24.64], R91 ;  /* 0x0000005b18000986 */ /* 0x0003e2000c101910 */
[----:B------:R-:W-:Y:S01]  /*a1c0*/  IADD3 R34, P0, R32, R6, RZ ;  /* 0x0000000620227210 */ /* 0x000fe20007f1e0ff */
[----:B------:R-:W-:Y:S01]  /*a1d0*/  IMAD R151, R151, R11, RZ ;  /* 0x0000000b97977224 */ /* 0x000fe200078e02ff */
[----:B------:R-:W-:-:S02]  /*a1e0*/  ISETP.GT.AND P1, PT, R166, 0x8, P1 ;  /* 0x00000008a600780c */ /* 0x000fc40000f24270 */
        /* <DEDUP_REMOVED lines=8> */
[----:B-1----:R-:W-:Y:S02]  /*a270*/  IADD3 R24, P5, R32, R21, RZ ;  /* 0x0000001520187210 */ /* 0x002fe40007fbe0ff */
[C---:B------:R-:W-:Y:S01]  /*a280*/  ISETP.GT.AND P4, PT, R166.reuse, RZ, P0 ;  /* 0x000000ffa600720c */ /* 0x040fe20000784270 */
[----:B------:R0:W-:Y:S01]  /*a290*/  @P2 STG.E desc[UR16][R26.64], R23 ;  /* 0x000000171a002986 */ /* 0x0001e2000c101910 */
[----:B------:R-:W-:Y:S01]  /*a2a0*/  ISETP.GT.AND P2, PT, R5, 0x91, PT ;  /* 0x000000910500780c */ /* 0x000fe20003f44270 */
[----:B------:R-:W-:Y:S01]  /*a2b0*/  IMAD.X R25, R33, 0x1, R22, P5 ;  /* 0x0000000121197824 */ /* 0x000fe200028e0616 */
[----:B------:R-:W-:Y:S01]  /*a2c0*/  ISETP.GT.AND P0, PT, R166, 0x8, P0 ;  /* 0x00000008a600780c */ /* 0x000fe20000704270 */
[----:B--2---:R-:W-:Y:S01]  /*a2d0*/  IMAD R37, R96, R11, RZ ;  /* 0x0000000b60257224 */ /* 0x004fe200078e02ff */
[----:B------:R-:W-:Y:S01]  /*a2e0*/  ISETP.GT.AND P5, PT, R166, RZ, P2 ;  /* 0x000000ffa600720c */ /* 0x000fe200017a4270 */
[----:B------:R-:W-:Y:S01]  /*a2f0*/  IMAD.X R31, R29, 0x1, R4, P6 ;  /* 0x000000011d1f7824 */ /* 0x000fe200030e0604 */
[----:B------:R1:W-:Y:S01]  /*a300*/  @P1 STG.E desc[UR16][R24.64], R95 ;  /* 0x0000005f18001986 */ /* 0x0003e2000c101910 */
[----:B------:R-:W-:-:S02]  /*a310*/  IADD3 R32, P1, R34, R6, RZ ;  /* 0x0000000622207210 */ /* 0x000fc40007f3e0ff */
[----:B------:R-:W-:Y:S02]  /*a320*/  ISETP.GT.AND P2, PT, R166, 0x8, P2 ;  /* 0x00000008a600780c */ /* 0x000fe40001744270 */
[----:B------:R2:W-:Y:S01]  /*a330*/  @P4 STG.E desc[UR16][R30.64], R37 ;  /* 0x000000251e004986 */ /* 0x0005e2000c101910 */
[----:B0-----:R-:W-:Y:S01]  /*a340*/  IADD3 R26, P4, R28, R21, RZ ;  /* 0x000000151c1a7210 */ /* 0x001fe20007f9e0ff */
[----:B------:R-:W-:Y:S01]  /*a350*/  IMAD.X R33, R35, 0x1, R4, P1 ;  /* 0x0000000123217824 */ /* 0x000fe200008e0604 */
[----:B------:R-:W-:Y:S01]  /*a360*/  ISETP.GT.AND P1, PT, R5, 0x98, PT ;  /* 0x000000980500780c */ /* 0x000fe20003f24270 */
[----:B------:R-:W-:Y:S01]  /*a370*/  IMAD R23, R98, R11, RZ ;  /* 0x0000000b62177224 */ /* 0x000fe200078e02ff */
[----:B------:R-:W-:Y:S01]  /*a380*/  IADD3 R28, P6, R30, R6, RZ ;  /* 0x000000061e1c7210 */ /* 0x000fe20007fde0ff */
[----:B------:R-:W-:Y:S01]  /*a390*/  IMAD.X R27, R29, 0x1, R22, P4 ;  /* 0x000000011d1b7824 */ /* 0x000fe200020e0616 */
[----:B------:R-:W-:Y:S01]  /*a3a0*/  @P5 STG.E desc[UR16][R32.64], R97 ;  /* 0x0000006120005986 */ /* 0x000fe2000c101910 */
[----:B-1----:R-:W-:-:S02]  /*a3b0*/  IADD3 R24, P5, R34, R21, RZ ;  /* 0x0000001522187210 */ /* 0x002fc40007fbe0ff */
        /* <DEDUP_REMOVED lines=9> */
[----:B------:R-:W-:Y:S02]  /*a450*/  IADD3 R34, P2, R32, R6, RZ ;  /* 0x0000000620227210 */ /* 0x000fe40007f5e0ff */
        /* <DEDUP_REMOVED lines=189> */
[----:B------:R-:W-:-:S02]  /*b030*/  ISETP.GT.AND P4, PT, R166, RZ, P2 ;  /* 0x000000ffa600720c */ /* 0x000fc40001784270 */
        /* <DEDUP_REMOVED lines=8> */
[----:B------:R-:W-:Y:S02]  /*b0c0*/  ISETP.GT.AND P1, PT, R166, 0x8, P1 ;  /* 0x00000008a600780c */ /* 0x000fe40000f24270 */
[----:B------:R1:W-:Y:S01]  /*b0d0*/  @P0 STG.E desc[UR16][R24.64], R139 ;  /* 0x0000008b18000986 */ /* 0x0003e2000c101910 */
[----:B------:R-:W-:Y:S01]  /*b0e0*/  IADD3 R34, P0, R32, R6, RZ ;  /* 0x0000000620227210 */ /* 0x000fe20007f1e0ff */
[----:B0-----:R-:W-:-:S02]  /*b0f0*/  IMAD R23, R142, R11, RZ ;  /* 0x0000000b8e177224 */ /* 0x001fc400078e02ff */
[----:B------:R0:W-:Y:S01]  /*b100*/  @P4 STG.E desc[UR16][R28.64], R37 ;  /* 0x000000251c004986 */ /* 0x0001e2000c101910 */
[-C--:B------:R-:W-:Y:S01]  /*b110*/  IADD3 R26, P4, R30, R21.reuse, RZ ;  /* 0x000000151e1a7210 */ /* 0x080fe20007f9e0ff */
[----:B------:R-:W-:Y:S01]  /*b120*/  IMAD.X R35, R33, 0x1, R4, P0 ;  /* 0x0000000121237824 */ /* 0x000fe200000e0604 */
[----:B------:R-:W-:Y:S02]  /*b130*/  ISETP.GT.AND P0, PT, R5, 0xf0, PT ;  /* 0x000000f00500780c */ /* 0x000fe40003f04270 */
[----:B------:R-:W-:Y:S01]  /*b140*/  IADD3 R30, P6, R28, R6, RZ ;  /* 0x000000061c1e7210 */ /* 0x000fe20007fde0ff */
[--C-:B------:R-:W-:Y:S01]  /*b150*/  IMAD.X R27, R31, 0x1, R22.reuse, P4 ;  /* 0x000000011f1b7824 */ /* 0x100fe200020e0616 */
[----:B------:R-:W-:Y:S01]  /*b160*/  @P5 STG.E desc[UR16][R34.64], R141 ;  /* 0x0000008d22005986 */ /* 0x000fe2000c101910 */
[----:B-1----:R-:W-:Y:S02]  /*b170*/  IADD3 R24, P5, R32, R21, RZ ;  /* 0x0000001520187210 */ /* 0x002fe40007fbe0ff */
[----:B------:R-:W-:Y:S01]  /*b180*/  ISETP.GT.AND P4, PT, R166, RZ, P0 ;  /* 0x000000ffa600720c */ /* 0x000fe20000784270 */
[----:B------:R1:W-:Y:S01]  /*b190*/  @P2 STG.E desc[UR16][R26.64], R23 ;  /* 0x000000171a002986 */ /* 0x0003e2000c101910 */
[----:B------:R-:W-:Y:S01]  /*b1a0*/  ISETP.GT.AND P2, PT, R5, 0xf1, PT ;  /* 0x000000f10500780c */ /* 0x000fe20003f44270 */
[----:B------:R-:W-:-:S02]  /*b1b0*/  IMAD.X R25, R33, 0x1, R22, P5 ;  /* 0x0000000121197824 */ /* 0x000fc400028e0616 */
[--C-:B------:R-:W-:Y:S01]  /*b1c0*/  IMAD.X R31, R29, 0x1, R4.reuse, P6 ;  /* 0x000000011d1f7824 */ /* 0x100fe200030e0604 */
[----:B------:R-:W-:Y:S01]  /*b1d0*/  ISETP.GT.AND P5, PT, R166, RZ, P2 ;  /* 0x000000ffa600720c */ /* 0x000fe200017a4270 */
[----:B0-----:R-:W-:Y:S01]  /*b1e0*/  IMAD R37, R144, R11, RZ ;  /* 0x0000000b90257224 */ /* 0x001fe200078e02ff */
[----:B------:R-:W-:Y:S01]  /*b1f0*/  ISETP.GT.AND P6, PT, R166, 0x8, P0 ;  /* 0x00000008a600780c */ /* 0x000fe200007c4270 */
[----:B------:R0:W-:Y:S01]  /*b200*/  @P1 STG.E desc[UR16][R24.64], R143 ;  /* 0x0000008f18001986 */ /* 0x0001e2000c101910 */
[----:B------:R-:W-:Y:S02]  /*b210*/  IADD3 R32, P0, R34, R6, RZ ;  /* 0x0000000622207210 */ /* 0x000fe40007f1e0ff */
[----:B------:R-:W-:Y:S01]  /*b220*/  ISETP.GT.AND P2, PT, R166, 0x8, P2 ;  /* 0x00000008a600780c */ /* 0x000fe20001744270 */
[----:B------:R2:W-:Y:S01]  /*b230*/  @P4 STG.E desc[UR16][R30.64], R37 ;  /* 0x000000251e004986 */ /* 0x0005e2000c101910 */
[----:B-1----:R-:W-:Y:S01]  /*b240*/  IADD3 R26, P1, R28, R21, RZ ;  /* 0x000000151c1a7210 */ /* 0x002fe20007f3e0ff */
[----:B------:R-:W-:Y:S01]  /*b250*/  IMAD.X R33, R35, 0x1, R4, P0 ;  /* 0x0000000123217824 */ /* 0x000fe200000e0604 */
[----:B------:R-:W-:Y:S01]  /*b260*/  ISETP.GT.AND P0, PT, R5, 0xf8, PT ;  /* 0x000000f80500780c */ /* 0x000fe20003f04270 */
[----:B------:R-:W-:-:S02]  /*b270*/  IMAD R23, R146, R11, RZ ;  /* 0x0000000b92177224 */ /* 0x000fc400078e02ff */
[--C-:B------:R-:W-:Y:S01]  /*b280*/  IMAD.X R27, R29, 0x1, R22.reuse, P1 ;  /* 0x000000011d1b7824 */ /* 0x100fe200008e0616 */
[----:B------:R-:W-:Y:S01]  /*b290*/  @P5 STG.E desc[UR16][R32.64], R145 ;  /* 0x0000009120005986 */ /* 0x000fe2000c101910 */
[-C--:B0-----:R-:W-:Y:S02]  /*b2a0*/  IADD3 R24, P4, R34, R21.reuse, RZ ;  /* 0x0000001522187210 */ /* 0x081fe40007f9e0ff */
[C---:B------:R-:W-:Y:S01]  /*b2b0*/  IADD3 R28, P5, R30.reuse, R6, RZ ;  /* 0x000000061e1c7210 */ /* 0x040fe20007fbe0ff */
[----:B------:R0:W-:Y:S01]  /*b2c0*/  @P6 STG.E desc[UR16][R26.64], R23 ;  /* 0x000000171a006986 */ /* 0x0001e2000c101910 */
[----:B------:R-:W-:Y:S01]  /*b2d0*/  ISETP.GT.AND P1, PT, R5, 0xf9, PT ;  /* 0x000000f90500780c */ /* 0x000fe20003f24270 */
[----:B------:R-:W-:Y:S01]  /*b2e0*/  IMAD.X R25, R35, 0x1, R22, P4 ;  /* 0x0000000123197824 */ /* 0x000fe200020e0616 */
[----:B------:R-:W-:Y:S01]  /*b2f0*/  IADD3 R34, P4, R30, R21, RZ ;  /* 0x000000151e227210 */ /* 0x000fe20007f9e0ff */
[----:B------:R-:W-:Y:S01]  /*b300*/  IMAD.X R29, R31, 0x1, R4, P5 ;  /* 0x000000011f1d7824 */ /* 0x000fe200028e0604 */
[----:B------:R-:W-:-:S02]  /*b310*/  ISETP.GT.AND P6, PT, R166, RZ, P0 ;  /* 0x000000ffa600720c */ /* 0x000fc400007c4270 */
[----:B--2---:R-:W-:Y:S01]  /*b320*/  IADD3 R30, P5, R32, R6, RZ ;  /* 0x00000006201e7210 */ /* 0x004fe20007fbe0ff */
[----:B------:R-:W-:Y:S01]  /*b330*/  IMAD.X R35, R31, 0x1, R22, P4 ;  /* 0x000000011f237824 */ /* 0x000fe200020e0616 */
[C---:B------:R-:W-:Y:S01]  /*b340*/  ISETP.GT.AND P4, PT, R166.reuse, RZ, P1 ;  /* 0x000000ffa600720c */ /* 0x040fe20000f84270 */
[----:B------:R1:W-:Y:S01]  /*b350*/  @P2 STG.E desc[UR16][R24.64], R147 ;  /* 0x0000009318002986 */ /* 0x0003e2000c101910 */
[C---:B------:R-:W-:Y:S01]  /*b360*/  ISETP.GT.AND P0, PT, R166.reuse, 0x8, P0 ;  /* 0x00000008a600780c */ /* 0x040fe20000704270 */
[----:B------:R-:W-:Y:S01]  /*b370*/  IMAD.X R31, R33, 0x1, R4, P5 ;  /* 0x00000001211f7824 */ /* 0x000fe200028e0604 */
[----:B------:R-:W-:Y:S01]  /*b380*/  ISETP.GT.AND P1, PT, R166, 0x8, P1 ;  /* 0x00000008a600780c */ /* 0x000fe20000f24270 */
[----:B0-----:R-:W-:Y:S01]  /*b390*/  IMAD R23, R150, R11, RZ ;  /* 0x0000000b96177224 */ /* 0x001fe200078e02ff */
[----:B------:R-:W-:Y:S01]  /*b3a0*/  IADD3 R4, P5, R32, R21, RZ ;  /* 0x0000001520047210 */ /* 0x000fe20007fbe0ff */
[----:B------:R-:W-:-:S04]  /*b3b0*/  IMAD R21, R148, R11, RZ ;  /* 0x0000000b94157224 */ /* 0x000fc800078e02ff */
[----:B------:R-:W-:Y:S01]  /*b3c0*/  IMAD.X R5, R33, 0x1, R22, P5 ;  /* 0x0000000121057824 */ /* 0x000fe200028e0616 */
[----:B------:R1:W-:Y:S04]  /*b3d0*/  @P6 STG.E desc[UR16][R28.64], R21 ;  /* 0x000000151c006986 */ /* 0x0003e8000c101910 */
[----:B------:R1:W-:Y:S04]  /*b3e0*/  @P4 STG.E desc[UR16][R30.64], R149 ;  /* 0x000000951e004986 */ /* 0x0003e8000c101910 */
[----:B------:R1:W-:Y:S04]  /*b3f0*/  @P0 STG.E desc[UR16][R34.64], R23 ;  /* 0x0000001722000986 */ /* 0x0003e8000c101910 */
[----:B------:R1:W-:Y:S02]  /*b400*/  @P1 STG.E desc[UR16][R4.64], R151 ;  /* 0x0000009704001986 */ /* 0x0003e4000c101910 */
.L_x_281:
[----:B------:R-:W-:Y:S05]  /*b410*/  BSYNC B0 ;  /* 0x0000000000007941 */ /* 0x000fea0003800000 */
.L_x_29:
[C---:B------:R-:W-:Y:S01]  /*b420*/  LEA R2, P0, R8.reuse, R2, 0x1 ;  /* 0x0000000208027211 */ /* 0x040fe200078008ff */
[----:B------:R-:W-:Y:S01]  /*b430*/  ULDC.64 UR10, c[0x0][0x750] ;  /* 0x0001d400000a7ab9 */ /* 0x000fe20000000a00 */
[----:B01----:R-:W-:Y:S01]  /*b440*/  IMAD.U32 R4, RZ, RZ, UR9 ;  /* 0x00000009ff047e24 */ /* 0x003fe2000f8e00ff */
[----:B------:R-:W-:Y:S01]  /*b450*/  PRMT R21, RZ, 0x7610, R21 ;  /* 0x00007610ff157816 */ /* 0x000fe20000000015 */
[----:B------:R-:W-:Y:S01]  /*b460*/  IMAD.MOV.U32 R6, RZ, RZ, -0x1 ;  /* 0xffffffffff067424 */ /* 0x000fe200078e00ff */
[----:B------:R-:W-:Y:S01]  /*b470*/  LEA.HI.X R3, R8, R3, R0, 0x1, P0 ;  /* 0x0000000308037211 */ /* 0x000fe200000f0c00 */
[----:B------:R0:W-:Y:S01]  /*b480*/  SYNCS.ARRIVE.TRANS64.A1T0 RZ, [R4+UR19], RZ ;  /* 0x000000ff04ff79a7 */ /* 0x0001e20008100013 */
[----:B------:R-:W-:Y:S01]  /*b490*/  ISETP.GE.U32.AND P0, PT, R2, UR10, PT ;  /* 0x0000000a02007c0c */ /* 0x000fe2000bf06070 */
[----:B------:R-:W-:-:S03]  /*b4a0*/  IMAD.MOV.U32 R5, RZ, RZ, -0x1 ;  /* 0xffffffffff057424 */ /* 0x000fc600078e00ff */
[----:B------:R-:W-:Y:S01]  /*b4b0*/  ISETP.GE.U32.AND.EX P0, PT, R3, UR11, PT, P0 ;  /* 0x0000000b03007c0c */ /* 0x000fe2000bf06100 */
[----:B0-----:R-:W-:-:S12]  /*b4c0*/  IMAD.MOV.U32 R4, RZ, RZ, -0x1 ;  /* 0xffffffffff047424 */ /* 0x001fd800078e00ff */
[----:B------:R-:W-:Y:S05]  /*b4d0*/  @P0 BRA `(.L_x_282) ;  /* 0x0000000400600947 */ /* 0x000fea0003800000 */
[----:B------:R-:W0:Y:S01]  /*b4e0*/  S2R R32, SR_CTAID.X ;  /* 0x0000000000207919 */ /* 0x000e220000002500 */
[----:B------:R-:W1:Y:S01]  /*b4f0*/  LDC.64 R26, c[0x0][0x728] ;  /* 0x0001ca00ff1a7b82 */ /* 0x000e620000000a00 */
[----:B------:R-:W-:Y:S01]  /*b500*/  ULDC UR10, c[0x0][0x150] ;  /* 0x00005400000a7ab9 */ /* 0x000fe20000000800 */
[----:B------:R-:W-:Y:S01]  /*b510*/  IMAD.MOV.U32 R24, RZ, RZ, R2 ;  /* 0x000000ffff187224 */ /* 0x000fe200078e0002 */
[----:B------:R-:W0:Y:S01]  /*b520*/  S2R R34, SR_CTAID.Y ;  /* 0x0000000000227919 */ /* 0x000e220000002600 */
[----:B------:R-:W-:-:S04]  /*b530*/  IMAD.MOV.U32 R25, RZ, RZ, R3 ;  /* 0x000000ffff197224 */ /* 0x000fc800078e0003 */
[----:B------:R-:W2:Y:S08]  /*b540*/  LDC R35, c[0x0][0x144] ;  /* 0x00005100ff237b82 */ /* 0x000eb00000000800 */
[----:B------:R-:W2:Y:S08]  /*b550*/  LDC R6, c[0x0][0x730] ;  /* 0x0001cc00ff067b82 */ /* 0x000eb00000000800 */
[----:B------:R-:W2:Y:S01]  /*b560*/  LDC.64 R30, c[0x0][0x720] ;  /* 0x0001c800ff1e7b82 */ /* 0x000ea20000000a00 */
[----:B-1----:R-:W-:-:S04]  /*b570*/  ISETP.NE.U32.AND P0, PT, R26, RZ, PT ;  /* 0x000000ff1a00720c */ /* 0x002fc80003f05070 */
[----:B------:R-:W-:Y:S02]  /*b580*/  ISETP.NE.AND.EX P0, PT, R27, RZ, PT, P0 ;  /* 0x000000ff1b00720c */ /* 0x000fe40003f05300 */
[----:B0-----:R-:W-:-:S05]  /*b590*/  I2FP.F32.U32 R4, R32 ;  /* 0x0000002000047245 */ /* 0x001fca0000201000 */
[----:B------:R-:W-:-:S04]  /*b5a0*/  FMUL R4, R4, UR10 ;  /* 0x0000000a04047c20 */ /* 0x000fc80008400000 */
[----:B------:R0:W1:Y:S02]  /*b5b0*/  F2I.U32.TRUNC.NTZ R33, R4 ;  /* 0x0000000400217305 */ /* 0x000064000020f000 */
[----:B------:R-:W-:Y:S05]  /*b5c0*/  @!P0 BRA `(.L_x_283) ;  /* 0x0000000000288947 */ /* 0x000fea0003800000 */
[----:B------:R-:W3:Y:S02]  /*b5d0*/  LDC R5, c[0x0][0x734] ;  /* 0x0001cd00ff057b82 */ /* 0x000ee40000000800 */
[----:B---3--:R-:W-:-:S05]  /*b5e0*/  IADD3 R21, P0, R2, R5, RZ ;  /* 0x0000000502157210 */ /* 0x008fca0007f1e0ff */
[----:B------:R-:W-:-:S04]  /*b5f0*/  IMAD.X R29, RZ, RZ, R3, P0 ;  /* 0x000000ffff1d7224 */ /* 0x000fc800000e0603 */
[----:B0-----:R-:W-:-:S04]  /*b600*/  IMAD.WIDE.U32 R4, R29, R26, RZ ;  /* 0x0000001a1d047225 */ /* 0x001fc800078e00ff */
[----:B------:R-:W-:-:S04]  /*b610*/  IMAD.WIDE.U32 R22, P0, R21, R27, R4 ;  /* 0x0000001b15167225 */ /* 0x000fc80007800004 */
[----:B------:R-:W-:-:S04]  /*b620*/  IMAD.WIDE.U32 R4, R21, R26, RZ ;  /* 0x0000001a15047225 */ /* 0x000fc800078e00ff */
[----:B------:R-:W-:Y:S01]  /*b630*/  IMAD.X R25, RZ, RZ, RZ, P0 ;  /* 0x000000ffff197224 */ /* 0x000fe200000e06ff */
[----:B------:R-:W-:Y:S01]  /*b640*/  IADD3 RZ, P0, R5, R22, RZ ;  /* 0x0000001605ff7210 */ /* 0x000fe20007f1e0ff */
[----:B------:R-:W-:-:S04]  /*b650*/  IMAD.MOV.U32 R24, RZ, RZ, R23 ;  /* 0x000000ffff187224 */ /* 0x000fc800078e0017 */
[----:B------:R-:W-:-:S08]  /*b660*/  IMAD.WIDE.U32.X R24, R29, R27, R24, P0 ;  /* 0x0000001b1d187225 */ /* 0x000fd000000e0418 */
.L_x_283:
[----:B------:R-:W3:Y:S01]  /*b670*/  LDC.64 R38, c[0x0][0x740] ;  /* 0x0001d000ff267b82 */ /* 0x000ee20000000a00 */
[-C--:B--2---:R-:W-:Y:S01]  /*b680*/  SHF.R.U64 R28, R24, R6.reuse, R25 ;  /* 0x00000006181c7219 */ /* 0x084fe20000001219 */
[----:B-1----:R-:W-:Y:S01]  /*b690*/  IMAD.MOV R33, RZ, RZ, -R33 ;  /* 0x000000ffff217224 */ /* 0x002fe200078e0a21 */
[----:B0-----:R-:W-:Y:S01]  /*b6a0*/  SHF.R.U32.HI R4, RZ, R6, R25 ;  /* 0x00000006ff047219 */ /* 0x001fe20000011619 */
[----:B------:R-:W-:Y:S01]  /*b6b0*/  ULDC UR10, c[0x0][0x154] ;  /* 0x00005500000a7ab9 */ /* 0x000fe20000000800 */
[----:B------:R-:W-:Y:S01]  /*b6c0*/  IADD3 R21, P0, RZ, -R28, RZ ;  /* 0x8000001cff157210 */ /* 0x000fe20007f1e0ff */
[----:B------:R-:W-:Y:S02]  /*b6d0*/  IMAD R33, R35, R33, R32 ;  /* 0x0000002123217224 */ /* 0x000fe400078e0220 */
[----:B------:R-:W0:Y:S01]  /*b6e0*/  LDC R22, c[0x0][0x718] ;  /* 0x0001c600ff167b82 */ /* 0x000e220000000800 */
[----:B------:R-:W-:Y:S02]  /*b6f0*/  IMAD.MOV.U32 R23, RZ, RZ, -0x1 ;  /* 0xffffffffff177424 */ /* 0x000fe400078e00ff */
[----:B------:R-:W-:-:S02]  /*b700*/  IMAD.X R5, RZ, RZ, ~R4, P0 ;  /* 0x000000ffff057224 */ /* 0x000fc400000e0e04 */
[----:B------:R-:W-:Y:S02]  /*b710*/  IMAD.MOV.U32 R25, RZ, RZ, 0x1 ;  /* 0x00000001ff197424 */ /* 0x000fe400078e00ff */
[-C--:B------:R-:W-:Y:S01]  /*b720*/  IMAD R6, R5, R30.reuse, RZ ;  /* 0x0000001e05067224 */ /* 0x080fe200078e02ff */
[----:B------:R-:W1:Y:S01]  /*b730*/  LDC R24, c[0x0][0x708] ;  /* 0x0001c200ff187b82 */ /* 0x000e620000000800 */
[----:B------:R-:W-:-:S04]  /*b740*/  IMAD.WIDE.U32 R4, R21, R30, R2 ;  /* 0x0000001e15047225 */ /* 0x000fc800078e0002 */
[----:B------:R-:W-:Y:S01]  /*b750*/  IMAD R21, R21, R31, R6 ;  /* 0x0000001f15157224 */ /* 0x000fe200078e0206 */
[----:B------:R-:W-:Y:S02]  /*b760*/  I2FP.F32.U32 R6, R34 ;  /* 0x0000002200067245 */ /* 0x000fe40000201000 */
[----:B------:R-:W2:Y:S01]  /*b770*/  LDC R36, c[0x0][0x758] ;  /* 0x0001d600ff247b82 */ /* 0x000ea20000000800 */
[----:B------:R-:W-:Y:S01]  /*b780*/  IMAD.IADD R5, R5, 0x1, R21 ;  /* 0x0000000105057824 */ /* 0x000fe200078e0215 */
[----:B---3--:R-:W-:Y:S01]  /*b790*/  ISETP.NE.U32.AND P0, PT, R38, RZ, PT ;  /* 0x000000ff2600720c */ /* 0x008fe20003f05070 */
[----:B------:R-:W-:-:S03]  /*b7a0*/  FMUL R21, R6, UR10 ;  /* 0x0000000a06157c20 */ /* 0x000fc60008400000 */
[----:B------:R-:W-:Y:S01]  /*b7b0*/  ISETP.NE.AND.EX P0, PT, R39, RZ, PT, P0 ;  /* 0x000000ff2700720c */ /* 0x000fe20003f05300 */
[----:B------:R3:W2:Y:S01]  /*b7c0*/  F2I.U32.TRUNC.NTZ R29, R21 ;  /* 0x00000015001d7305 */ /* 0x0006a2000020f000 */
[----:B------:R-:W3:Y:S01]  /*b7d0*/  LDC R31, c[0x0][0x148] ;  /* 0x00005200ff1f7b82 */ /* 0x000ee20000000800 */
[-CC-:B0-----:R-:W-:Y:S02]  /*b7e0*/  SHF.R.U64 R26, R4, R22.reuse, R5.reuse ;  /* 0x00000016041a7219 */ /* 0x181fe40000001205 */
[----:B------:R-:W-:-:S05]  /*b7f0*/  SHF.R.U32.HI R5, RZ, R22, R5 ;  /* 0x00000016ff057219 */ /* 0x000fca0000011605 */
[----:B------:R-:W0:Y:S01]  /*b800*/  LDC R32, c[0x0][0x700] ;  /* 0x0001c000ff207b82 */ /* 0x000e220000000800 */
[-CC-:B-1----:R-:W-:Y:S02]  /*b810*/  SHF.R.U64 R6, R26, R24.reuse, R5.reuse ;  /* 0x000000181a067219 */ /* 0x182fe40000001205 */
[----:B------:R-:W-:-:S05]  /*b820*/  SHF.R.U32.HI R5, RZ, R24, R5 ;  /* 0x00000018ff057219 */ /* 0x000fca0000011605 */
[----:B------:R-:W1:Y:S01]  /*b830*/  LDC R37, c[0x0][0x748] ;  /* 0x0001d200ff257b82 */ /* 0x000e620000000800 */
[-CC-:B--2---:R-:W-:Y:S02]  /*b840*/  SHF.R.U64 R30, R6, R36.reuse, R5.reuse ;  /* 0x00000024061e7219 */ /* 0x184fe40000001205 */
[-C--:B------:R-:W-:Y:S02]  /*b850*/  SHF.L.U32 R23, R23, R36.reuse, RZ ;  /* 0x0000002417177219 */ /* 0x080fe400000006ff */
[-C--:B------:R-:W-:Y:S01]  /*b860*/  SHF.R.U32.HI R5, RZ, R36.reuse, R5 ;  /* 0x00000024ff057219 */ /* 0x080fe20000011605 */
[----:B------:R-:W-:Y:S01]  /*b870*/  IMAD.MOV.U32 R4, RZ, RZ, R30 ;  /* 0x000000ffff047224 */ /* 0x000fe200078e001e */
[----:B------:R-:W-:Y:S01]  /*b880*/  SHF.L.U32 R36, R25, R36, RZ ;  /* 0x0000002419247219 */ /* 0x000fe200000006ff */
[----:B------:R-:W2:Y:S01]  /*b890*/  LDC R40, c[0x0][0x738] ;  /* 0x0001ce00ff287b82 */ /* 0x000ea20000000800 */
[----:B------:R-:W-:-:S07]  /*b8a0*/  LOP3.LUT R35, RZ, R23, RZ, 0x33, !PT ;  /* 0x00000017ff237212 */ /* 0x000fce00078e33ff */
[----:B------:R-:W0:Y:S01]  /*b8b0*/  LDC R41, c[0x0][0x710] ;  /* 0x0001c400ff297b82 */ /* 0x000e220000000800 */
[----:B------:R-:W-:Y:S05]  /*b8c0*/  @!P0 BRA `(.L_x_284) ;  /* 0x0000000000288947 */ /* 0x000fea0003800000 */
[----:B---3--:R-:W3:Y:S02]  /*b8d0*/  LDC R21, c[0x0][0x74c] ;  /* 0x0001d300ff157b82 */ /* 0x008ee40000000800 */
        /* <DEDUP_REMOVED lines=9> */
.L_x_284:
[----:B-1----:R-:W-:Y:S01]  /*b970*/  SHF.R.U64 R4, R4, R37, R5 ;  /* 0x0000002504047219 */ /* 0x002fe20000001205 */
[----:B0-----:R-:W-:Y:S01]  /*b980*/  VIADD R23, R32, 0xffffffff ;  /* 0xffffffff20177836 */ /* 0x001fe20000000000 */
[----:B---3--:R-:W-:Y:S01]  /*b990*/  LOP3.LUT R21, R6, R35, RZ, 0xc0, !PT ;  /* 0x0000002306157212 */ /* 0x008fe200078ec0ff */
[----:B------:R-:W-:Y:S02]  /*b9a0*/  IMAD.MOV R29, RZ, RZ, -R29 ;  /* 0x000000ffff1d7224 */ /* 0x000fe400078e0a1d */
[----:B------:R-:W-:Y:S01]  /*b9b0*/  IMAD.MOV R5, RZ, RZ, -R4 ;  /* 0x000000ffff057224 */ /* 0x000fe200078e0a04 */
[----:B------:R-:W-:Y:S01]  /*b9c0*/  LOP3.LUT R23, R26, R23, RZ, 0xc0, !PT ;  /* 0x000000171a177212 */ /* 0x000fe200078ec0ff */
[----:B------:R-:W-:Y:S02]  /*b9d0*/  IMAD R6, R36, R4, R21 ;  /* 0x0000000424067224 */ /* 0x000fe400078e0215 */
[----:B------:R-:W-:Y:S02]  /*b9e0*/  @P3 IMAD R33, R31, R29, R34 ;  /* 0x0000001d1f213224 */ /* 0x000fe400078e0222 */
[----:B--2---:R-:W-:-:S02]  /*b9f0*/  IMAD R4, R5, R40, R30 ;  /* 0x0000002805047224 */ /* 0x004fc400078e021e */
[----:B------:R-:W-:Y:S02]  /*ba00*/  IMAD R6, R6, R41, R33 ;  /* 0x0000002906067224 */ /* 0x000fe400078e0221 */
[----:B------:R-:W-:Y:S02]  /*ba10*/  IMAD R23, R4, R32, R23 ;  /* 0x0000002004177224 */ /* 0x000fe400078e0217 */
[----:B------:R-:W-:Y:S02]  /*ba20*/  IMAD.MOV.U32 R21, RZ, RZ, 0x1 ;  /* 0x00000001ff157424 */ /* 0x000fe400078e00ff */
[----:B------:R-:W-:Y:S01]  /*ba30*/  IMAD.MOV.U32 R4, RZ, RZ, R28 ;  /* 0x000000ffff047224 */ /* 0x000fe200078e001c */
[----:B------:R-:W-:Y:S02]  /*ba40*/  SEL R5, R23, R6, !P3 ;  /* 0x0000000617057207 */ /* 0x000fe40005800000 */
[----:B------:R-:W-:-:S07]  /*ba50*/  SEL R6, R6, R23, !P3 ;  /* 0x0000001706067207 */ /* 0x000fce0005800000 */
.L_x_282:
[----:B------:R-:W-:Y:S02]  /*ba60*/  LOP3.LUT P0, RZ, R21, 0xff, RZ, 0xc0, !PT ;  /* 0x000000ff15ff7812 */ /* 0x000fe4000780c0ff */
[----:B------:R-:W-:-:S11]  /*ba70*/  LOP3.LUT R165, R165, 0x1, RZ, 0x3c, !PT ;  /* 0x00000001a5a57812 */ /* 0x000fd600078e3cff */
[----:B------:R-:W-:Y:S05]  /*ba80*/  @P0 BRA `(.L_x_285) ;  /* 0xffffff5c00280947 */ /* 0x000fea000383ffff */
[----:B------:R-:W-:Y:S05]  /*ba90*/  EXIT ;  /* 0x000000000000794d */ /* 0x000fea0003800000 */
.L_x_17:
[----:B------:R-:W-:-:S08]  /*baa0*/  ISETP.NE.AND P0, PT, R19, RZ, PT ;  /* 0x000000ff1300720c */ /* 0x000fd00003f05270 */
[----:B--23-5:R-:W0:-:S00]  /*bab0*/  USETMAXREG.DEALLOC.CTAPOOL 0x28 ;  /* 0x00000028000079c8 */ /* 0x02ce0000080e0500 */
[----:B------:R-:W-:Y:S05]  /*bac0*/  @P0 EXIT ;  /* 0x000000000000094d */ /* 0x000fea0003800000 */
[----:B0-----:R-:W-:Y:S01]  /*bad0*/  LOP3.LUT P0, RZ, R20, 0xff, RZ, 0xc0, !PT ;  /* 0x000000ff14ff7812 */ /* 0x001fe2000780c0ff */
[----:B------:R-:W-:Y:S02]  /*bae0*/  IMAD.MOV.U32 R12, RZ, RZ, 0x1 ;  /* 0x00000001ff0c7424 */ /* 0x000fe400078e00ff */
[----:B------:R-:W-:-:S10]  /*baf0*/  IMAD.MOV.U32 R13, RZ, RZ, RZ ;  /* 0x000000ffff0d7224 */ /* 0x000fd400078e00ff */
[----:B------:R-:W-:Y:S05]  /*bb00*/  @!P0 BRA `(.L_x_286) ;  /* 0x0000000c00648947 */ /* 0x000fea0003800000 */
[----:B------:R-:W0:Y:S01]  /*bb10*/  S2R R16, SR_CgaCtaId ;  /* 0x0000000000107919 */ /* 0x000e220000008800 */
[----:B------:R-:W-:Y:S01]  /*bb20*/  LOP3.LUT P0, RZ, R14, 0x1f, RZ, 0xc0, !PT ;  /* 0x0000001f0eff7812 */ /* 0x000fe2000780c0ff */
[----:B------:R-:W-:Y:S01]  /*bb30*/  ULDC UR5, c[0x0][0x758] ;  /* 0x0001d60000057ab9 */ /* 0x000fe20000000800 */
[----:B------:R-:W-:Y:S01]  /*bb40*/  UMOV UR7, 0xffffffff ;  /* 0xffffffff00077882 */ /* 0x000fe20000000000 */
[----:B------:R-:W-:Y:S01]  /*bb50*/  BSSY B0, `(.L_x_286) ;  /* 0x00000d4000007945 */ /* 0x000fe20003800000 */
[C---:B------:R-:W-:Y:S01]  /*bb60*/  ISETP.NE.AND P2, PT, R15.reuse, RZ, PT ;  /* 0x000000ff0f00720c */ /* 0x040fe20003f45270 */
[----:B------:R-:W-:Y:S01]  /*bb70*/  USHF.L.U32 UR7, UR7, UR5, URZ ;  /* 0x0000000507077299 */ /* 0x000fe2000800063f */
[----:B------:R-:W-:Y:S01]  /*bb80*/  ISETP.NE.OR P0, PT, R15, RZ, !P0 ;  /* 0x000000ff0f00720c */ /* 0x000fe20004705670 */
[----:B------:R-:W-:Y:S01]  /*bb90*/  IMAD.MOV.U32 R15, RZ, RZ, 0x1 ;  /* 0x00000001ff0f7424 */ /* 0x000fe200078e00ff */
[----:B------:R-:W-:Y:S01]  /*bba0*/  LOP3.LUT R14, R7, 0x2, RZ, 0xfc, !PT ;  /* 0x00000002070e7812 */ /* 0x000fe200078efcff */
[----:B------:R-:W-:Y:S01]  /*bbb0*/  IMAD.MOV.U32 R12, RZ, RZ, 0x1 ;  /* 0x00000001ff0c7424 */ /* 0x000fe200078e00ff */
[----:B------:R-:W-:Y:S01]  /*bbc0*/  ULDC UR4, c[0x0][0x700] ;  /* 0x0001c00000047ab9 */ /* 0x000fe20000000800 */
[----:B------:R-:W-:Y:S01]  /*bbd0*/  IMAD.MOV.U32 R13, RZ, RZ, RZ ;  /* 0x000000ffff0d7224 */ /* 0x000fe200078e00ff */
[----:B------:R-:W-:Y:S01]  /*bbe0*/  UMOV UR8, 0x1 ;  /* 0x0000000100087882 */ /* 0x000fe20000000000 */
[----:B------:R-:W-:-:S02]  /*bbf0*/  UIADD3 UR29, UR6, 0x1, URZ ;  /* 0x00000001061d7890 */ /* 0x000fc4000fffe03f */
[----:B------:R-:W-:Y:S02]  /*bc00*/  UIADD3 UR4, UR4, -0x1, URZ ;  /* 0xffffffff04047890 */ /* 0x000fe4000fffe03f */
[----:B------:R-:W-:Y:S02]  /*bc10*/  USHF.L.U32 UR5, UR8, UR5, URZ ;  /* 0x0000000508057299 */ /* 0x000fe4000800063f */
[----:B------:R-:W-:Y:S01]  /*bc20*/  ULOP3.LUT UR7, URZ, UR7, URZ, 0x33, !UPT ;  /* 0x000000073f077292 */ /* 0x000fe2000f8e333f */
[----:B------:R-:W-:Y:S01]  /*bc30*/  ULDC.64 UR32, c[0x0][0x198] ;  /* 0x0000660000207ab9 */ /* 0x000fe20000000a00 */
[C---:B0-----:R-:W-:Y:S02]  /*bc40*/  IMAD.SHL.U32 R10, R16.reuse, 0x4000, RZ ;  /* 0x00004000100a7824 */ /* 0x041fe400078e00ff */
[----:B------:R-:W-:-:S03]  /*bc50*/  IMAD.SHL.U32 R16, R16, 0x80, RZ ;  /* 0x0000008010107824 */ /* 0x000fc600078e00ff */
[----:B------:R-:W-:Y:S02]  /*bc60*/  LOP3.LUT R10, R10, 0x4000, RZ, 0xc0, !PT ;  /* 0x000040000a0a7812 */ /* 0x000fe400078ec0ff */
[----:B------:R-:W-:-:S03]  /*bc70*/  LOP3.LUT R16, R16, 0x80, RZ, 0xc0, !PT ;  /* 0x0000008010107812 */ /* 0x000fc600078ec0ff */
[----:B------:R-:W-:-:S07]  /*bc80*/  VIADD R17, R10, 0x6180 ;  /* 0x000061800a117836 */ /* 0x000fce0000000000 */
.L_x_298:
[----:B------:R-:W-:-:S03]  /*bc90*/  UMOV UR8, 0xffffffff ;  /* 0xffffffff00087882 */ /* 0x000fc60000000000 */
[----:B------:R-:W-:Y:S05]  /*bca0*/  BRA.DIV UR8, `(.L_x_287) ;  /* 0x00000012084c7947 */ /* 0x000fea000b800000 */
[----:B------:R-:W-:-:S13]  /*bcb0*/  ELECT P1, URZ, PT ;  /* 0x00000000003f782f */ /* 0x000fda0003820000 */
.L_x_313:
[----:B------:R-:W0:Y:S01]  /*bcc0*/  LDC R10, c[0x0][0x604] ;  /* 0x00018100ff0a7b82 */ /* 0x000e220000000800 */
[----:B------:R-:W-:Y:S01]  /*bcd0*/  BSSY B1, `(.L_x_288) ;  /* 0x0000047000017945 */ /* 0x000fe20003800000 */
[----:B0-----:R-:W-:-:S13]  /*bce0*/  ISETP.LT.OR P1, PT, R10, 0x1, !P1 ;  /* 0x000000010a00780c */ /* 0x001fda0004f21670 */
[----:B------:R-:W-:Y:S05]  /*bcf0*/  @P1 BRA `(.L_x_289) ;  /* 0x0000000400101947 */ /* 0x000fea0003800000 */
[----:B------:R-:W-:Y:S01]  /*bd00*/  IMAD R19, R5, 0x100, R16 ;  /* 0x0000010005137824 */ /* 0x000fe200078e0210 */
[----:B------:R-:W-:Y:S01]  /*bd10*/  CS2R R22, SRZ ;  /* 0x0000000000167805 */ /* 0x000fe2000001ff00 */
[----:B------:R-:W-:Y:S02]  /*bd20*/  IMAD.SHL.U32 R26, R6, 0x40, RZ ;  /* 0x00000040061a7824 */ /* 0x000fe400078e00ff */
[----:B------:R-:W-:Y:S02]  /*bd30*/  IMAD.U32 R24, RZ, RZ, UR29 ;  /* 0x0000001dff187e24 */ /* 0x000fe4000f8e00ff */
[----:B------:R-:W-:Y:S02]  /*bd40*/  IMAD.MOV.U32 R5, RZ, RZ, R12 ;  /* 0x000000ffff057224 */ /* 0x000fe400078e000c */
[----:B------:R-:W-:Y:S02]  /*bd50*/  IMAD.MOV.U32 R10, RZ, RZ, R13 ;  /* 0x000000ffff0a7224 */ /* 0x000fe400078e000d */
[----:B------:R-:W-:-:S07]  /*bd60*/  IMAD.MOV.U32 R25, RZ, RZ, RZ ;  /* 0x000000ffff197224 */ /* 0x000fce00078e00ff */
.L_x_293:
[----:B------:R-:W0:Y:S01]  /*bd70*/  S2R R18, SR_CgaCtaId ;  /* 0x0000000000127919 */ /* 0x000e220000008800 */
[----:B------:R-:W-:-:S04]  /*bd80*/  MOV R11, 0x400 ;  /* 0x00000400000b7802 */ /* 0x000fc80000000f00 */
[----:B0-----:R-:W-:Y:S02]  /*bd90*/  LEA R21, R18, R11, 0x18 ;  /* 0x0000000b12157211 */ /* 0x001fe400078ec0ff */
[----:B------:R-:W-:Y:S01]  /*bda0*/  SHF.L.U32 R11, R5, 0x1f, RZ ;  /* 0x0000001f050b7819 */ /* 0x000fe200000006ff */
[----:B------:R-:W0:Y:S02]  /*bdb0*/  @!P2 LDC R18, c[0x0][0x640] ;  /* 0x00019000ff12ab82 */ /* 0x000e240000000800 */
[----:B------:R-:W-:-:S04]  /*bdc0*/  IMAD R20, R10, 0x8, R21 ;  /* 0x000000080a147824 */ /* 0x000fc800078e0215 */
[----:B------:R-:W1:Y:S02]  /*bdd0*/  SYNCS.PHASECHK.TRANS64.TRYWAIT P1, [R20+URZ+0x30], R11 ;  /* 0x0000300b140075a7 */ /* 0x000e64000802017f */
[----:B-1----:R-:W-:Y:S05]  /*bde0*/  @!P1 BRA `(.L_x_290) ;  /* 0x00000010001c9947 */ /* 0x002fea0003800000 */
.L_x_314:
[----:B-1----:R-:W-:Y:S01]  /*bdf0*/  PRMT R11, R14, 0x9910, RZ ;  /* 0x000099100e0b7816 */ /* 0x002fe200000000ff */
[----:B0-----:R0:W-:Y:S03]  /*be00*/  @!P2 SYNCS.ARRIVE.TRANS64 RZ, [R20+URZ], R18 ;  /* 0x0000001214ffa9a7 */ /* 0x0011e6000800003f */
[----:B------:R-:W-:-:S13]  /*be10*/  ISETP.NE.AND P1, PT, R11, 0x2, PT ;  /* 0x000000020b00780c */ /* 0x000fda0003f25270 */
[----:B0-----:R-:W-:Y:S05]  /*be20*/  @P1 BRA `(.L_x_291) ;  /* 0x0000000000041947 */ /* 0x001fea0003800000 */
[----:B------:R-:W-:Y:S01]  /*be30*/  BPT.TRAP 0x1 ;  /* 0x000000040000795c */ /* 0x000fe20000300000 */
.L_x_291:
[----:B------:R-:W-:Y:S05]  /*be40*/  @P0 BRA `(.L_x_292) ;  /* 0x0000000000040947 */ /* 0x000fea0003800000 */
[----:B------:R-:W-:Y:S01]  /*be50*/  BPT.TRAP 0x1 ;  /* 0x000000040000795c */ /* 0x000fe20000300000 */
.L_x_292:
[C-C-:B------:R-:W-:Y:S01]  /*be60*/  IMAD R11, R10.reuse, 0x1000, R21.reuse ;  /* 0x000010000a0b7824 */ /* 0x140fe200078e0215 */
[----:B------:R-:W-:Y:S01]  /*be70*/  R2UR UR21, R21 ;  /* 0x00000000151572ca */ /* 0x000fe200000e0000 */
[----:B------:R-:W-:Y:S01]  /*be80*/  IMAD R21, R10, 0x400, R21 ;  /* 0x000004000a157824 */ /* 0x000fe200078e0215 */
[----:B------:R-:W-:Y:S01]  /*be90*/  R2UR UR17, R20 ;  /* 0x00000000141172ca */ /* 0x000fe200000e0000 */
[----:B------:R-:W-:Y:S01]  /*bea0*/  VIADD R24, R24, 0xffffffff ;  /* 0xffffffff18187836 */ /* 0x000fe20000000000 */
[----:B------:R-:W-:Y:S01]  /*beb0*/  R2UR UR16, R11 ;  /* 0x000000000b1072ca */ /* 0x000fe200000e0000 */
[----:B------:R-:W-:Y:S01]  /*bec0*/  IMAD R11, R10, 0x8000, R17 ;  /* 0x000080000a0b7824 */ /* 0x000fe200078e0211 */
[----:B------:R-:W-:Y:S01]  /*bed0*/  R2UR UR8, R21 ;  /* 0x00000000150872ca */ /* 0x000fe200000e0000 */
[----:B------:R-:W-:Y:S01]  /*bee0*/  UIADD3 UR14, UP0, UR32, 0xf0, URZ ;  /* 0x000000f0200e7890 */ /* 0x000fe2000ff1e03f */
[----:B------:R-:W-:Y:S01]  /*bef0*/  R2UR UR20, R4 ;  /* 0x00000000041472ca */ /* 0x000fe200000e0000 */
[----:B------:R-:W-:Y:S01]  /*bf00*/  UIADD3 UR22, UP1, UR32, 0x1f0, URZ ;  /* 0x000001f020167890 */ /* 0x000fe2000ff3e03f */
[----:B------:R-:W-:Y:S01]  /*bf10*/  R2UR UR24, R11 ;  /* 0x000000000b1872ca */ /* 0x000fe200000e0000 */
[----:B------:R-:W-:Y:S01]  /*bf20*/  UIADD3 UR34, UP2, UR32, 0x2f0, URZ ;  /* 0x000002f020227890 */ /* 0x000fe2000ff5e03f */
[----:B------:R-:W-:Y:S01]  /*bf30*/  R2UR UR18, R23 ;  /* 0x00000000171272ca */ /* 0x000fe200000e0000 */
[----:B------:R-:W-:Y:S01]  /*bf40*/  UIADD3.X UR15, URZ, UR33, URZ, UP0, !UPT ;  /* 0x000000213f0f7290 */ /* 0x000fe200087fe43f */
[----:B------:R-:W-:Y:S01]  /*bf50*/  R2UR UR19, R26 ;  /* 0x000000001a1372ca */ /* 0x000fe200000e0000 */
[----:B------:R-:W-:Y:S01]  /*bf60*/  UIADD3.X UR23, URZ, UR33, URZ, UP1, !UPT ;  /* 0x000000213f177290 */ /* 0x000fe20008ffe43f */
[----:B------:R-:W-:Y:S01]  /*bf70*/  R2UR UR11, R6 ;  /* 0x00000000060b72ca */ /* 0x000fe200000e0000 */
[----:B------:R-:W-:Y:S01]  /*bf80*/  UIADD3 UR16, UR16, 0x180, URZ ;  /* 0x0000018010107890 */ /* 0x000fe2000fffe03f */
[----:B------:R-:W-:Y:S01]  /*bf90*/  R2UR UR12, R25 ;  /* 0x00000000190c72ca */ /* 0x000fe200000e0000 */
[----:B------:R-:W-:Y:S01]  /*bfa0*/  UIADD3 UR8, UR8, 0x36180, URZ ;  /* 0x0003618008087890 */ /* 0x000fe2000fffe03f */
[----:B------:R-:W-:Y:S01]  /*bfb0*/  R2UR UR26, R22 ;  /* 0x00000000161a72ca */ /* 0x000fe200000e0000 */
[----:B------:R-:W-:Y:S01]  /*bfc0*/  VIADD R10, R10, 0x1 ;  /* 0x000000010a0a7836 */ /* 0x000fe20000000000 */
[----:B------:R-:W-:Y:S01]  /*bfd0*/  R2UR UR27, R19 ;  /* 0x00000000131b72ca */ /* 0x000fe200000e0000 */
[----:B------:R-:W-:Y:S01]  /*bfe0*/  UIADD3.X UR35, URZ, UR33, URZ, UP2, !UPT ;  /* 0x000000213f237290 */ /* 0x000fe200097fe43f */
[----:B------:R-:W-:Y:S01]  /*bff0*/  ISETP.GT.AND P4, PT, R24, 0x1, PT ;  /* 0x000000011800780c */ /* 0x000fe20003f84270 */
[----:B------:R-:W-:Y:S01]  /*c000*/  UIADD3 UR24, UR21, UR24, URZ ;  /* 0x0000001815187290 */ /* 0x000fe2000fffe03f */
[C---:B------:R-:W-:Y:S01]  /*c010*/  ISETP.NE.AND P1, PT, R10.reuse, 0x6, PT ;  /* 0x000000060a00780c */ /* 0x040fe20003f25270 */
[----:B------:R-:W-:Y:S01]  /*c020*/  UMOV UR30, 0x0 ;  /* 0x00000000001e7882 */ /* 0x000fe20000000000 */
[----:B------:R-:W-:Y:S01]  /*c030*/  UMOV UR31, 0x10000000 ;  /* 0x10000000001f7882 */ /* 0x000fe20000000000 */
[----:B------:R-:W-:Y:S01]  /*c040*/  UMOV UR10, URZ ;  /* 0x0000003f000a7c82 */ /* 0x000fe20008000000 */
[----:B------:R-:W-:Y:S01]  /*c050*/  UMOV UR9, UR17 ;  /* 0x0000001100097c82 */ /* 0x000fe20008000000 */
[----:B------:R-:W-:Y:S01]  /*c060*/  UMOV UR13, UR20 ;  /* 0x00000014000d7c82 */ /* 0x000fe20008000000 */
[----:B------:R0:W-:Y:S01]  /*c070*/  UTMALDG.3D [UR16], [UR14], desc[UR30] ;  /* 0x00001e100e0075b4 */ /* 0x0001e20008011000 */
[----:B------:R-:W-:Y:S01]  /*c080*/  UMOV UR21, 0x30000 ;  /* 0x0003000000157882 */ /* 0x000fe20000000000 */
[----:B------:R-:W-:Y:S01]  /*c090*/  UMOV UR25, UR17 ;  /* 0x0000001100197c82 */ /* 0x000fe20008000000 */
[----:B------:R-:W-:Y:S01]  /*c0a0*/  UMOV UR28, UR20 ;  /* 0x00000014001c7c82 */ /* 0x000fe20008000000 */
[----:B------:R-:W-:Y:S01]  /*c0b0*/  SEL R18, RZ, 0x1, P1 ;  /* 0x00000001ff127807 */ /* 0x000fe20000800000 */
[----:B------:R-:W-:Y:S01]  /*c0c0*/  VIADD R25, R25, 0x1 ;  /* 0x0000000119197836 */ /* 0x000fe20000000000 */
[----:B------:R-:W-:Y:S01]  /*c0d0*/  SEL R10, R10, RZ, P1 ;  /* 0x000000ff0a0a7207 */ /* 0x000fe20000800000 */
[----:B------:R-:W-:Y:S01]  /*c0e0*/  VIADD R23, R23, 0x40 ;  /* 0x0000004017177836 */ /* 0x000fe20000000000 */
[----:B------:R0:W-:Y:S01]  /*c0f0*/  UTMALDG.4D [UR8], [UR22], desc[UR30] ;  /* 0x00001e08160075b4 */ /* 0x0001e20008019000 */
[----:B------:R-:W-:Y:S01]  /*c100*/  LOP3.LUT R5, R5, R18, RZ, 0x3c, !PT ;  /* 0x0000001205057212 */ /* 0x000fe200078e3cff */
[----:B------:R-:W-:Y:S01]  /*c110*/  VIADD R22, R22, 0x80 ;  /* 0x0000008016167836 */ /* 0x000fe20000000000 */
[----:B------:R0:W-:Y:S02]  /*c120*/  UTMALDG.3D.MULTICAST [UR24], [UR34], UR21, desc[UR30] ;  /* 0x00001e18220073b4 */ /* 0x0001e40008011815 */
[----:B0-----:R-:W-:Y:S05]  /*c130*/  @P4 BRA `(.L_x_293) ;  /* 0xfffffffc000c4947 */ /* 0x001fea000383ffff */
.L_x_289:
[----:B------:R-:W-:Y:S05]  /*c140*/  BSYNC B1 ;  /* 0x0000000000017941 */ /* 0x000fea0003800000 */
.L_x_288:
[----:B------:R-:W-:Y:S01]  /*c150*/  LOP3.LUT P5, RZ, R15, 0xff, RZ, 0xc0, !PT ;  /* 0x000000ff0fff7812 */ /* 0x000fe200078ac0ff */
[----:B------:R-:W-:Y:S01]  /*c160*/  VIADD R6, R13, UR6 ;  /* 0x000000060d067c36 */ /* 0x000fe20008000000 */
[----:B------:R-:W-:Y:S01]  /*c170*/  ULDC.64 UR8, c[0x0][0x750] ;  /* 0x0001d40000087ab9 */ /* 0x000fe20000000a00 */
[----:B------:R-:W-:Y:S01]  /*c180*/  IMAD.U32 R11, RZ, RZ, UR6 ;  /* 0x00000006ff0b7e24 */ /* 0x000fe2000f8e00ff */
[----:B------:R-:W-:Y:S01]  /*c190*/  UISETP.GE.U32.AND UP0, UPT, UR6, 0x6, UPT ;  /* 0x000000060600788c */ /* 0x000fe2000bf06070 */
[----:B------:R-:W-:Y:S01]  /*c1a0*/  BSSY B1, `(.L_x_294) ;  /* 0x000006c000017945 */ /* 0x000fe20003800000 */
[----:B------:R-:W-:Y:S02]  /*c1b0*/  ISETP.GT.U32.AND P1, PT, R6, 0x5, PT ;  /* 0x000000050600780c */ /* 0x000fe40003f24070 */
[----:B------:R-:W-:Y:S02]  /*c1c0*/  PRMT R15, RZ, 0x7610, R15 ;  /* 0x00007610ff0f7816 */ /* 0x000fe4000000000f */
[----:B------:R-:W-:-:S02]  /*c1d0*/  ISETP.LT.U32.AND P1, PT, R11, 0x6, P1 ;  /* 0x000000060b00780c */ /* 0x000fc40000f21070 */
[----:B------:R-:W-:Y:S01]  /*c1e0*/  PLOP3.LUT P4, PT, PT, PT, UP0, 0x80, 0x0 ;  /* 0x000000000000781c */ /* 0x000fe20003f8f008 */
[----:B------:R-:W0:Y:S01]  /*c1f0*/  @P5 S2R R5, SR_CgaCtaId ;  /* 0x0000000000055919 */ /* 0x000e220000008800 */
[----:B------:R-:W-:-:S04]  /*c200*/  @P5 MOV R4, 0x400 ;  /* 0x0000040000045802 */ /* 0x000fc80000000f00 */
[----:B0-----:R-:W-:Y:S01]  /*c210*/  @P5 LEA R10, R5, R4, 0x18 ;  /* 0x00000004050a5211 */ /* 0x001fe200078ec0ff */
[----:B------:R-:W-:-:S03]  /*c220*/  IMAD.WIDE.U32 R4, R6, -0x55555555, RZ ;  /* 0xaaaaaaab06047825 */ /* 0x000fc600078e00ff */
[----:B------:R0:W-:Y:S01]  /*c230*/  @P5 SYNCS.ARRIVE.TRANS64.A1T0 RZ, [R10+URZ+0x98], RZ ;  /* 0x000098ff0aff59a7 */ /* 0x0001e2000810003f */
[----:B------:R-:W-:Y:S01]  /*c240*/  IADD3 R2, P5, R2, R8, RZ ;  /* 0x0000000802027210 */ /* 0x000fe20007fbe0ff */
[----:B------:R-:W-:Y:S01]  /*c250*/  IMAD.MOV.U32 R4, RZ, RZ, -0x1 ;  /* 0xffffffffff047424 */ /* 0x000fe200078e00ff */
[----:B------:R-:W-:Y:S02]  /*c260*/  SHF.R.U32.HI R11, RZ, 0x2, R5 ;  /* 0x00000002ff0b7819 */ /* 0x000fe40000011605 */
[----:B------:R-:W-:Y:S01]  /*c270*/  SEL R5, RZ, 0x1, !P1 ;  /* 0x00000001ff057807 */ /* 0x000fe20004800000 */
[----:B------:R-:W-:Y:S01]  /*c280*/  IMAD.X R3, R3, 0x1, R0, P5 ;  /* 0x0000000103037824 */ /* 0x000fe200028e0600 */
[----:B------:R-:W-:Y:S01]  /*c290*/  ISETP.GE.U32.AND P1, PT, R2, UR8, PT ;  /* 0x0000000802007c0c */ /* 0x000fe2000bf26070 */
[----:B------:R-:W-:Y:S01]  /*c2a0*/  IMAD R13, R11, -0x6, R6 ;  /* 0xfffffffa0b0d7824 */ /* 0x000fe200078e0206 */
[----:B------:R-:W-:Y:S01]  /*c2b0*/  LOP3.LUT R12, R12, R5, RZ, 0x3c, !PT ;  /* 0x000000050c0c7212 */ /* 0x000fe200078e3cff */
[----:B------:R-:W-:Y:S01]  /*c2c0*/  IMAD.MOV.U32 R6, RZ, RZ, -0x1 ;  /* 0xffffffffff067424 */ /* 0x000fe200078e00ff */
[----:B------:R-:W-:Y:S01]  /*c2d0*/  ISETP.GE.U32.AND.EX P1, PT, R3, UR9, PT, P1 ;  /* 0x0000000903007c0c */ /* 0x000fe2000bf26110 */
[----:B------:R-:W-:Y:S01]  /*c2e0*/  IMAD.MOV.U32 R5, RZ, RZ, -0x1 ;  /* 0xffffffffff057424 */ /* 0x000fe200078e00ff */
[----:B------:R-:W-:-:S02]  /*c2f0*/  @P4 LOP3.LUT R12, R12, 0x1, R11, 0x78, !PT ;  /* 0x000000010c0c4812 */ /* 0x000fc400078e780b */
[----:B0-----:R-:W-:-:S09]  /*c300*/  PRMT R10, RZ, 0x7610, R10 ;  /* 0x00007610ff0a7816 */ /* 0x001fd2000000000a */
[----:B------:R-:W-:Y:S05]  /*c310*/  @P1 BRA `(.L_x_295) ;  /* 0x0000000400501947 */ /* 0x000fea0003800000 */
[----:B------:R-:W0:Y:S01]  /*c320*/  S2R R6, SR_CTAID.X ;  /* 0x0000000000067919 */ /* 0x000e220000002500 */
[----:B------:R-:W-:Y:S01]  /*c330*/  ULDC.64 UR8, c[0x0][0x728] ;  /* 0x0001ca0000087ab9 */ /* 0x000fe20000000a00 */
[----:B------:R-:W-:Y:S01]  /*c340*/  ULDC UR11, c[0x0][0x730] ;  /* 0x0001cc00000b7ab9 */ /* 0x000fe20000000800 */
[----:B------:R-:W-:Y:S01]  /*c350*/  ISETP.NE.U32.AND P1, PT, RZ, UR8, PT ;  /* 0x00000008ff007c0c */ /* 0x000fe2000bf25070 */
[----:B------:R-:W1:Y:S01]  /*c360*/  S2R R19, SR_CTAID.Y ;  /* 0x0000000000137919 */ /* 0x000e620000002600 */
[----:B------:R-:W-:Y:S01]  /*c370*/  ULDC UR12, c[0x0][0x150] ;  /* 0x00005400000c7ab9 */ /* 0x000fe20000000800 */
[----:B------:R-:W-:Y:S01]  /*c380*/  IMAD.MOV.U32 R4, RZ, RZ, R2 ;  /* 0x000000ffff047224 */ /* 0x000fe200078e0002 */
[----:B------:R-:W-:Y:S01]  /*c390*/  ISETP.NE.AND.EX P1, PT, RZ, UR9, PT, P1 ;  /* 0x00000009ff007c0c */ /* 0x000fe2000bf25310 */
[----:B------:R-:W-:Y:S01]  /*c3a0*/  IMAD.MOV.U32 R5, RZ, RZ, R3 ;  /* 0x000000ffff057224 */ /* 0x000fe200078e0003 */
[----:B0-----:R-:W-:-:S11]  /*c3b0*/  I2FP.F32.U32 R20, R6 ;  /* 0x0000000600147245 */ /* 0x001fd60000201000 */
[----:B------:R-:W-:Y:S05]  /*c3c0*/  @!P1 BRA `(.L_x_296) ;  /* 0x0000000000289947 */ /* 0x000fea0003800000 */
[----:B------:R-:W-:Y:S02]  /*c3d0*/  ULDC UR10, c[0x0][0x734] ;  /* 0x0001cd00000a7ab9 */ /* 0x000fe40000000800 */
[----:B------:R-:W-:-:S05]  /*c3e0*/  IADD3 R5, P1, R2, UR10, RZ ;  /* 0x0000000a02057c10 */ /* 0x000fca000ff3e0ff */
[----:B------:R-:W-:-:S04]  /*c3f0*/  IMAD.X R21, RZ, RZ, R3, P1 ;  /* 0x000000ffff157224 */ /* 0x000fc800008e0603 */
[----:B------:R-:W-:-:S04]  /*c400*/  IMAD.WIDE.U32 R10, R21, UR8, RZ ;  /* 0x00000008150a7c25 */ /* 0x000fc8000f8e00ff */
[----:B------:R-:W-:-:S04]  /*c410*/  IMAD.WIDE.U32 R10, P1, R5, UR9, R10 ;  /* 0x00000009050a7c25 */ /* 0x000fc8000f82000a */
[----:B------:R-:W-:-:S04]  /*c420*/  IMAD.WIDE.U32 R4, R5, UR8, RZ ;  /* 0x0000000805047c25 */ /* 0x000fc8000f8e00ff */
[----:B------:R-:W-:Y:S01]  /*c430*/  IMAD.MOV.U32 R4, RZ, RZ, R11 ;  /* 0x000000ffff047224 */ /* 0x000fe200078e000b */
[----:B------:R-:W-:Y:S01]  /*c440*/  IADD3 RZ, P4, R5, R10, RZ ;  /* 0x0000000a05ff7210 */ /* 0x000fe20007f9e0ff */
[----:B------:R-:W-:-:S04]  /*c450*/  IMAD.X R5, RZ, RZ, RZ, P1 ;  /* 0x000000ffff057224 */ /* 0x000fc800008e06ff */
[----:B------:R-:W-:-:S08]  /*c460*/  IMAD.WIDE.U32.X R4, R21, UR9, R4, P4 ;  /* 0x0000000915047c25 */ /* 0x000fd0000a0e0404 */
.L_x_296:
[--C-:B------:R-:W-:Y:S01]  /*c470*/  SHF.R.U64 R18, R4, UR11, R5.reuse ;  /* 0x0000000b04127c19 */ /* 0x100fe20008001205 */
[----:B------:R-:W-:Y:S01]  /*c480*/  FMUL R20, R20, UR12 ;  /* 0x0000000c14147c20 */ /* 0x000fe20008400000 */
[----:B------:R-:W0:Y:S01]  /*c490*/  LDC R21, c[0x0][0x144] ;  /* 0x00005100ff157b82 */ /* 0x000e220000000800 */
[----:B-1----:R-:W-:Y:S01]  /*c4a0*/  I2FP.F32.U32 R10, R19 ;  /* 0x00000013000a7245 */ /* 0x002fe20000201000 */
[----:B------:R-:W-:Y:S01]  /*c4b0*/  ULDC UR10, c[0x0][0x154] ;  /* 0x00005500000a7ab9 */ /* 0x000fe20000000800 */
[----:B------:R-:W-:Y:S01]  /*c4c0*/  SHF.R.U32.HI R4, RZ, UR11, R5 ;  /* 0x0000000bff047c19 */ /* 0x000fe20008011605 */
[----:B------:R-:W-:Y:S01]  /*c4d0*/  ULDC.64 UR8, c[0x0][0x720] ;  /* 0x0001c80000087ab9 */ /* 0x000fe20000000a00 */
[----:B------:R-:W-:Y:S01]  /*c4e0*/  IADD3 R5, P1, RZ, -R18, RZ ;  /* 0x80000012ff057210 */ /* 0x000fe20007f3e0ff */
[----:B------:R-:W1:Y:S01]  /*c4f0*/  F2I.U32.TRUNC.NTZ R20, R20 ;  /* 0x0000001400147305 */ /* 0x000e62000020f000 */
[----:B------:R-:W-:Y:S01]  /*c500*/  FMUL R10, R10, UR10 ;  /* 0x0000000a0a0a7c20 */ /* 0x000fe20008400000 */
[----:B------:R-:W2:Y:S01]  /*c510*/  LDC R22, c[0x0][0x148] ;  /* 0x00005200ff167b82 */ /* 0x000ea20000000800 */
[----:B------:R-:W-:Y:S01]  /*c520*/  ULDC.64 UR10, c[0x0][0x740] ;  /* 0x0001d000000a7ab9 */ /* 0x000fe20000000a00 */
[----:B------:R-:W-:Y:S01]  /*c530*/  IMAD.X R4, RZ, RZ, ~R4, P1 ;  /* 0x000000ffff047224 */ /* 0x000fe200008e0e04 */
[----:B------:R-:W-:-:S03]  /*c540*/  ISETP.NE.U32.AND P1, PT, RZ, UR10, PT ;  /* 0x0000000aff007c0c */ /* 0x000fc6000bf25070 */
[----:B------:R-:W-:Y:S01]  /*c550*/  IMAD R4, R4, UR8, RZ ;  /* 0x0000000804047c24 */ /* 0x000fe2000f8e02ff */
[----:B------:R-:W3:Y:S01]  /*c560*/  F2I.U32.TRUNC.NTZ R10, R10 ;  /* 0x0000000a000a7305 */ /* 0x000ee2000020f000 */
[----:B------:R-:W-:Y:S02]  /*c570*/  ISETP.NE.AND.EX P1, PT, RZ, UR11, PT, P1 ;  /* 0x0000000bff007c0c */ /* 0x000fe4000bf25310 */
[C---:B------:R-:W-:Y:S02]  /*c580*/  IMAD R11, R5.reuse, UR9, R4 ;  /* 0x00000009050b7c24 */ /* 0x040fe4000f8e0204 */
[----:B------:R-:W-:Y:S01]  /*c590*/  IMAD.WIDE.U32 R4, R5, UR8, R2 ;  /* 0x0000000805047c25 */ /* 0x000fe2000f8e0002 */
[----:B------:R-:W-:-:S03]  /*c5a0*/  ULDC UR8, c[0x0][0x718] ;  /* 0x0001c60000087ab9 */ /* 0x000fc60000000800 */
[----:B-1----:R-:W-:Y:S02]  /*c5b0*/  IMAD.MOV R20, RZ, RZ, -R20 ;  /* 0x000000ffff147224 */ /* 0x002fe400078e0a14 */
[----:B------:R-:W-:Y:S02]  /*c5c0*/  IMAD.IADD R5, R5, 0x1, R11 ;  /* 0x0000000105057824 */ /* 0x000fe400078e020b */
[----:B0-----:R-:W-:-:S03]  /*c5d0*/  IMAD R6, R21, R20, R6 ;  /* 0x0000001415067224 */ /* 0x001fc600078e0206 */
[--C-:B------:R-:W-:Y:S01]  /*c5e0*/  SHF.R.U64 R20, R4, UR8, R5.reuse ;  /* 0x0000000804147c19 */ /* 0x100fe20008001205 */
[----:B---3--:R-:W-:Y:S01]  /*c5f0*/  IMAD.MOV R4, RZ, RZ, -R10 ;  /* 0x000000ffff047224 */ /* 0x008fe200078e0a0a */
[----:B------:R-:W-:Y:S01]  /*c600*/  SHF.R.U32.HI R5, RZ, UR8, R5 ;  /* 0x00000008ff057c19 */ /* 0x000fe20008011605 */
[----:B------:R-:W-:Y:S02]  /*c610*/  ULDC UR8, c[0x0][0x708] ;  /* 0x0001c20000087ab9 */ /* 0x000fe40000000800 */
[----:B--2---:R-:W-:Y:S01]  /*c620*/  @P3 IMAD R6, R22, R4, R19 ;  /* 0x0000000416063224 */ /* 0x004fe200078e0213 */
[--C-:B------:R-:W-:Y:S02]  /*c630*/  SHF.R.U64 R22, R20, UR8, R5.reuse ;  /* 0x0000000814167c19 */ /* 0x100fe40008001205 */
[----:B------:R-:W-:Y:S01]  /*c640*/  SHF.R.U32.HI R5, RZ, UR8, R5 ;  /* 0x00000008ff057c19 */ /* 0x000fe20008011605 */
[----:B------:R-:W-:-:S03]  /*c650*/  ULDC UR8, c[0x0][0x758] ;  /* 0x0001d60000087ab9 */ /* 0x000fc60000000800 */
[--C-:B------:R-:W-:Y:S02]  /*c660*/  SHF.R.U64 R19, R22, UR8, R5.reuse ;  /* 0x0000000816137c19 */ /* 0x100fe40008001205 */
[----:B------:R-:W-:-:S03]  /*c670*/  SHF.R.U32.HI R21, RZ, UR8, R5 ;  /* 0x00000008ff157c19 */ /* 0x000fc60008011605 */
[----:B------:R-:W-:Y:S02]  /*c680*/  IMAD.MOV.U32 R10, RZ, RZ, R19 ;  /* 0x000000ffff0a7224 */ /* 0x000fe400078e0013 */
[----:B------:R-:W-:Y:S01]  /*c690*/  IMAD.MOV.U32 R5, RZ, RZ, R21 ;  /* 0x000000ffff057224 */ /* 0x000fe200078e0015 */
[----:B------:R-:W-:Y:S06]  /*c6a0*/  @!P1 BRA `(.L_x_297) ;  /* 0x00000000002c9947 */ /* 0x000fec0003800000 */
        /* <DEDUP_REMOVED lines=9> */
[----:B------:R-:W-:-:S04]  /*c740*/  IMAD.WIDE.U32.X R4, R21, UR11, R4, P4 ;  /* 0x0000000b15047c25 */ /* 0x000fc8000a0e0404 */
[----:B------:R-:W-:-:S07]  /*c750*/  IMAD.MOV.U32 R10, RZ, RZ, R4 ;  /* 0x000000ffff0a7224 */ /* 0x000fce00078e0004 */
.L_x_297:
[----:B------:R-:W-:Y:S01]  /*c760*/  ULDC UR8, c[0x0][0x748] ;  /* 0x0001d20000087ab9 */ /* 0x000fe20000000800 */
[----:B------:R-:W-:Y:S01]  /*c770*/  LOP3.LUT R4, R22, UR7, RZ, 0xc0, !PT ;  /* 0x0000000716047c12 */ /* 0x000fe2000f8ec0ff */
[----:B------:R-:W-:Y:S01]  /*c780*/  ULDC UR9, c[0x0][0x710] ;  /* 0x0001c40000097ab9 */ /* 0x000fe20000000800 */
[----:B------:R-:W-:Y:S01]  /*c790*/  SHF.R.U64 R5, R10, UR8, R5 ;  /* 0x000000080a057c19 */ /* 0x000fe20008001205 */
[----:B------:R-:W-:Y:S01]  /*c7a0*/  ULDC UR8, c[0x0][0x738] ;  /* 0x0001ce0000087ab9 */ /* 0x000fe20000000800 */
[----:B------:R-:W-:-:S03]  /*c7b0*/  LOP3.LUT R20, R20, UR4, RZ, 0xc0, !PT ;  /* 0x0000000414147c12 */ /* 0x000fc6000f8ec0ff */
[----:B------:R-:W-:Y:S02]  /*c7c0*/  IMAD.MOV R10, RZ, RZ, -R5 ;  /* 0x000000ffff0a7224 */ /* 0x000fe400078e0a05 */
[----:B------:R-:W-:Y:S02]  /*c7d0*/  IMAD R5, R5, UR5, R4 ;  /* 0x0000000505057c24 */ /* 0x000fe4000f8e0204 */
[----:B------:R-:W-:Y:S01]  /*c7e0*/  IMAD R19, R10, UR8, R19 ;  /* 0x000000080a137c24 */ /* 0x000fe2000f8e0213 */
[----:B------:R-:W-:Y:S01]  /*c7f0*/  ULDC UR8, c[0x0][0x700] ;  /* 0x0001c00000087ab9 */ /* 0x000fe20000000800 */
[----:B------:R-:W-:Y:S02]  /*c800*/  IMAD R6, R5, UR9, R6 ;  /* 0x0000000905067c24 */ /* 0x000fe4000f8e0206 */
[----:B------:R-:W-:Y:S02]  /*c810*/  IMAD R19, R19, UR8, R20 ;  /* 0x0000000813137c24 */ /* 0x000fe4000f8e0214 */
[----:B------:R-:W-:-:S02]  /*c820*/  IMAD.MOV.U32 R10, RZ, RZ, 0x1 ;  /* 0x00000001ff0a7424 */ /* 0x000fc400078e00ff */
[----:B------:R-:W-:Y:S01]  /*c830*/  IMAD.MOV.U32 R4, RZ, RZ, R18 ;  /* 0x000000ffff047224 */ /* 0x000fe200078e0012 */
[----:B------:R-:W-:Y:S02]  /*c840*/  SEL R5, R19, R6, !P3 ;  /* 0x0000000613057207 */ /* 0x000fe40005800000 */
[----:B------:R-:W-:-:S07]  /*c850*/  SEL R6, R6, R19, !P3 ;  /* 0x0000001306067207 */ /* 0x000fce0005800000 */
.L_x_295:
[----:B------:R-:W-:Y:S05]  /*c860*/  BSYNC B1 ;  /* 0x0000000000017941 */ /* 0x000fea0003800000 */
.L_x_294:
[----:B------:R-:W-:-:S13]  /*c870*/  LOP3.LUT P1, RZ, R10, 0xff, RZ, 0xc0, !PT ;  /* 0x000000ff0aff7812 */ /* 0x000fda000782c0ff */
[----:B------:R-:W-:Y:S05]  /*c880*/  @P1 BRA `(.L_x_298) ;  /* 0xfffffff400001947 */ /* 0x000fea000383ffff */
[----:B------:R-:W-:Y:S05]  /*c890*/  BSYNC B0 ;  /* 0x0000000000007941 */ /* 0x000fea0003800000 */
.L_x_286:
[----:B------:R-:W-:-:S03]  /*c8a0*/  UMOV UR8, 0xffffffff ;  /* 0xffffffff00087882 */ /* 0x000fc60000000000 */
[----:B------:R-:W-:Y:S05]  /*c8b0*/  BRA.DIV UR8, `(.L_x_299) ;  /* 0x00000006087c7947 */ /* 0x000fea000b800000 */
[----:B------:R-:W-:-:S13]  /*c8c0*/  ELECT P0, URZ, PT ;  /* 0x00000000003f782f */ /* 0x000fda0003800000 */
.L_x_317:
[----:B------:R-:W-:Y:S04]  /*c8d0*/  BSSY B0, `(.L_x_300) ;  /* 0x000003d000007945 */ /* 0x000fe80003800000 */
[----:B------:R-:W-:Y:S05]  /*c8e0*/  @!P0 BRA `(.L_x_301) ;  /* 0x0000000000ec8947 */ /* 0x000fea0003800000 */
[----:B------:R-:W-:-:S04]  /*c8f0*/  LOP3.LUT R7, R7, 0x2, RZ, 0xfc, !PT ;  /* 0x0000000207077812 */ /* 0x000fc800078efcff */
[----:B------:R-:W-:-:S13]  /*c900*/  ISETP.NE.AND P0, PT, R7, 0x3, PT ;  /* 0x000000030700780c */ /* 0x000fda0003f05270 */
[----:B------:R-:W-:Y:S05]  /*c910*/  @!P0 BRA `(.L_x_302) ;  /* 0x0000000000048947 */ /* 0x000fea0003800000 */
[----:B------:R-:W-:Y:S01]  /*c920*/  BPT.TRAP 0x1 ;  /* 0x000000040000795c */ /* 0x000fe20000300000 */
.L_x_302:
[----:B------:R-:W0:Y:S01]  /*c930*/  S2R R3, SR_CgaCtaId ;  /* 0x0000000000037919 */ /* 0x000e220000008800 */
[----:B------:R-:W-:Y:S02]  /*c940*/  MOV R0, 0x400 ;  /* 0x0000040000007802 */ /* 0x000fe40000000f00 */
[----:B------:R-:W-:Y:S02]  /*c950*/  SHF.L.U32 R2, R12, 0x1f, RZ ;  /* 0x0000001f0c027819 */ /* 0x000fe400000006ff */
[----:B0-----:R-:W-:-:S05]  /*c960*/  LEA R0, R3, R0, 0x18 ;  /* 0x0000000003007211 */ /* 0x001fca00078ec0ff */
[----:B------:R-:W-:-:S04]  /*c970*/  VIADD R0, R0, 0x30 ;  /* 0x0000003000007836 */ /* 0x000fc80000000000 */
[C---:B------:R-:W-:Y:S02]  /*c980*/  IMAD R5, R13.reuse, 0x8, R0 ;  /* 0x000000080d057824 */ /* 0x040fe400078e0200 */
[----:B------:R-:W-:Y:S02]  /*c990*/  VIADD R13, R13, 0x1 ;  /* 0x000000010d0d7836 */ /* 0x000fe40000000000 */
[----:B------:R-:W0:Y:S03]  /*c9a0*/  SYNCS.PHASECHK.TRANS64.TRYWAIT P0, [R5+URZ], R2 ;  /* 0x00000002050075a7 */ /* 0x000e26000800017f */
[----:B------:R-:W-:-:S04]  /*c9b0*/  ISETP.NE.AND P1, PT, R13, 0x6, PT ;  /* 0x000000060d00780c */ /* 0x000fc80003f25270 */
[----:B------:R-:W-:Y:S02]  /*c9c0*/  SEL R3, RZ, 0x1, P1 ;  /* 0x00000001ff037807 */ /* 0x000fe40000800000 */
[----:B------:R-:W-:Y:S02]  /*c9d0*/  SEL R13, R13, RZ, P1 ;  /* 0x000000ff0d0d7207 */ /* 0x000fe40000800000 */
[----:B------:R-:W-:-:S03]  /*c9e0*/  LOP3.LUT R12, R12, R3, RZ, 0x3c, !PT ;  /* 0x000000030c0c7212 */ /* 0x000fc600078e3cff */
[----:B------:R-:W-:Y:S01]  /*c9f0*/  IMAD R7, R13, 0x8, R0 ;  /* 0x000000080d077824 */ /* 0x000fe200078e0200 */
[----:B------:R-:W-:Y:S01]  /*ca00*/  SHF.L.U32 R4, R12, 0x1f, RZ ;  /* 0x0000001f0c047819 */ /* 0x000fe200000006ff */
[----:B0-----:R-:W-:Y:S06]  /*ca10*/  @!P0 BRA `(.L_x_303) ;  /* 0x0000000400488947 */ /* 0x001fec0003800000 */
.L_x_318:
[----:B------:R-:W1:Y:S01]  /*ca20*/  SYNCS.PHASECHK.TRANS64.TRYWAIT P0, [R7+URZ], R4 ;  /* 0x00000004070075a7 */ /* 0x000e62000800017f */
[----:B0-----:R-:W-:-:S05]  /*ca30*/  VIADD R2, R13, 0x1 ;  /* 0x000000010d027836 */ /* 0x001fca0000000000 */
[----:B------:R-:W-:-:S04]  /*ca40*/  ISETP.NE.AND P1, PT, R2, 0x6, PT ;  /* 0x000000060200780c */ /* 0x000fc80003f25270 */
[----:B------:R-:W-:Y:S02]  /*ca50*/  SEL R3, RZ, 0x1, P1 ;  /* 0x00000001ff037807 */ /* 0x000fe40000800000 */
[----:B------:R-:W-:Y:S02]  /*ca60*/  SEL R9, R2, RZ, P1 ;  /* 0x000000ff02097207 */ /* 0x000fe40000800000 */
[----:B------:R-:W-:-:S03]  /*ca70*/  LOP3.LUT R12, R12, R3, RZ, 0x3c, !PT ;  /* 0x000000030c0c7212 */ /* 0x000fc600078e3cff */
[----:B------:R-:W-:Y:S01]  /*ca80*/  IMAD R6, R9, 0x8, R0 ;  /* 0x0000000809067824 */ /* 0x000fe200078e0200 */
[----:B------:R-:W-:Y:S01]  /*ca90*/  SHF.L.U32 R5, R12, 0x1f, RZ ;  /* 0x0000001f0c057819 */ /* 0x000fe200000006ff */
[----:B-1----:R-:W-:Y:S06]  /*caa0*/  @!P0 BRA `(.L_x_304) ;  /* 0x0000000400388947 */ /* 0x002fec0003800000 */
.L_x_319:
[----:B------:R-:W1:Y:S01]  /*cab0*/  SYNCS.PHASECHK.TRANS64.TRYWAIT P0, [R6+URZ], R5 ;  /* 0x00000005060075a7 */ /* 0x000e62000800017f */
[----:B------:R-:W-:-:S05]  /*cac0*/  VIADD R2, R9, 0x1 ;  /* 0x0000000109027836 */ /* 0x000fca0000000000 */
[----:B------:R-:W-:-:S04]  /*cad0*/  ISETP.NE.AND P1, PT, R2, 0x6, PT ;  /* 0x000000060200780c */ /* 0x000fc80003f25270 */
[----:B------:R-:W-:Y:S02]  /*cae0*/  SEL R3, RZ, 0x1, P1 ;  /* 0x00000001ff037807 */ /* 0x000fe40000800000 */
[----:B0-----:R-:W-:Y:S02]  /*caf0*/  SEL R7, R2, RZ, P1 ;  /* 0x000000ff02077207 */ /* 0x001fe40000800000 */
[----:B------:R-:W-:-:S03]  /*cb00*/  LOP3.LUT R12, R12, R3, RZ, 0x3c, !PT ;  /* 0x000000030c0c7212 */ /* 0x000fc600078e3cff */
[----:B------:R-:W-:Y:S01]  /*cb10*/  IMAD R9, R7, 0x8, R0 ;  /* 0x0000000807097824 */ /* 0x000fe200078e0200 */
[----:B------:R-:W-:Y:S01]  /*cb20*/  SHF.L.U32 R4, R12, 0x1f, RZ ;  /* 0x0000001f0c047819 */ /* 0x000fe200000006ff */
[----:B-1----:R-:W-:Y:S06]  /*cb30*/  @!P0 BRA `(.L_x_305) ;  /* 0x0000000400288947 */ /* 0x002fec0003800000 */
.L_x_320:
[----:B------:R-:W1:Y:S01]  /*cb40*/  SYNCS.PHASECHK.TRANS64.TRYWAIT P0, [R9+URZ], R4 ;  /* 0x00000004090075a7 */ /* 0x000e62000800017f */
[----:B------:R-:W-:-:S05]  /*cb50*/  VIADD R2, R7, 0x1 ;  /* 0x0000000107027836 */ /* 0x000fca0000000000 */
[----:B------:R-:W-:-:S04]  /*cb60*/  ISETP.NE.AND P1, PT, R2, 0x6, PT ;  /* 0x000000060200780c */ /* 0x000fc80003f25270 */
[----:B------:R-:W-:Y:S02]  /*cb70*/  SEL R3, RZ, 0x1, P1 ;  /* 0x00000001ff037807 */ /* 0x000fe40000800000 */
[----:B------:R-:W-:Y:S02]  /*cb80*/  SEL R7, R2, RZ, P1 ;  /* 0x000000ff02077207 */ /* 0x000fe40000800000 */
[----:B------:R-:W-:-:S03]  /*cb90*/  LOP3.LUT R11, R12, R3, RZ, 0x3c, !PT ;  /* 0x000000030c0b7212 */ /* 0x000fc600078e3cff */
[----:B0-----:R-:W-:Y:S01]  /*cba0*/  IMAD R6, R7, 0x8, R0 ;  /* 0x0000000807067824 */ /* 0x001fe200078e0200 */
[----:B------:R-:W-:Y:S01]  /*cbb0*/  SHF.L.U32 R5, R11, 0x1f, RZ ;  /* 0x0000001f0b057819 */ /* 0x000fe200000006ff */
[----:B-1----:R-:W-:Y:S06]  /*cbc0*/  @!P0 BRA `(.L_x_306) ;  /* 0x0000000400188947 */ /* 0x002fec0003800000 */
.L_x_321:
[----:B------:R-:W1:Y:S01]  /*cbd0*/  SYNCS.PHASECHK.TRANS64.TRYWAIT P0, [R6+URZ], R5 ;  /* 0x00000005060075a7 */ /* 0x000e62000800017f */
[----:B------:R-:W-:-:S05]  /*cbe0*/  VIADD R2, R7, 0x1 ;  /* 0x0000000107027836 */ /* 0x000fca0000000000 */
[----:B------:R-:W-:-:S04]  /*cbf0*/  ISETP.NE.AND P1, PT, R2, 0x6, PT ;  /* 0x000000060200780c */ /* 0x000fc80003f25270 */
[----:B0-----:R-:W-:Y:S02]  /*cc00*/  SEL R4, RZ, 0x1, P1 ;  /* 0x00000001ff047807 */ /* 0x001fe40000800000 */
[----:B------:R-:W-:Y:S02]  /*cc10*/  SEL R3, R2, RZ, P1 ;  /* 0x000000ff02037207 */ /* 0x000fe40000800000 */
[----:B------:R-:W-:Y:S01]  /*cc20*/  LOP3.LUT R4, R11, R4, RZ, 0x3c, !PT ;  /* 0x000000040b047212 */ /* 0x000fe200078e3cff */
[----:B-1----:R-:W-:Y:S06]  /*cc30*/  @!P0 BRA `(.L_x_307) ;  /* 0x0000000400108947 */ /* 0x002fec0003800000 */
.L_x_322:
[----:B------:R-:W-:Y:S01]  /*cc40*/  IMAD R3, R3, 0x8, R0 ;  /* 0x0000000803037824 */ /* 0x000fe200078e0200 */
[----:B------:R-:W-:-:S07]  /*cc50*/  SHF.L.U32 R0, R4, 0x1f, RZ ;  /* 0x0000001f04007819 */ /* 0x000fce00000006ff */
.L_x_308:
[----:B-1----:R1:W2:Y:S02]  /*cc60*/  SYNCS.PHASECHK.TRANS64.TRYWAIT P0, [R3+URZ], R0 ;  /* 0x00000000030075a7 */ /* 0x0022a4000800017f */
[----:B--2---:R-:W-:Y:S05]  /*cc70*/  @!P0 NANOSLEEP.SYNCS 0x989680 ;  /* 0x009896800000895d */ /* 0x004fea0003900000 */
[----:B------:R-:W2:Y:S02]  /*cc80*/  @!P0 SYNCS.PHASECHK.TRANS64 P0, [R3+URZ], R0 ;  /* 0x00000000030085a7 */ /* 0x000ea4000800007f */
[----:B--2---:R-:W-:Y:S05]  /*cc90*/  @!P0 BRA `(.L_x_308) ;  /* 0xfffffffc00f08947 */ /* 0x004fea000383ffff */
.L_x_301:
[----:B------:R-:W-:Y:S05]  /*cca0*/  BSYNC B0 ;  /* 0x0000000000007941 */ /* 0x000fea0003800000 */
.L_x_300:
[----:B------:R-:W-:Y:S05]  /*ccb0*/  EXIT ;  /* 0x000000000000794d */ /* 0x000fea0003800000 */
.L_x_19:
[----:B0-----:R-:W-:-:S04]  /*ccc0*/  IMAD.U32 R22, RZ, RZ, UR8 ;  /* 0x00000008ff167e24 */ /* 0x001fc8000f8e00ff */
[----:B------:R0:W1:Y:S03]  /*ccd0*/  SYNCS.PHASECHK.TRANS64.TRYWAIT P0, [R22+URZ+-0x8], R21 ;  /* 0xfffff815160075a7 */ /* 0x000066000800017f */
[----:B-1----:R-:W-:Y:S05]  /*cce0*/  @!P0 NANOSLEEP.SYNCS 0x989680 ;  /* 0x009896800000895d */ /* 0x002fea0003900000 */
[----:B------:R-:W1:Y:S02]  /*ccf0*/  @!P0 SYNCS.PHASECHK.TRANS64 P0, [R22+URZ+-0x8], R21 ;  /* 0xfffff815160085a7 */ /* 0x000e64000800007f */
[----:B-1----:R-:W-:Y:S05]  /*cd00*/  @!P0 BRA `(.L_x_19) ;  /* 0xfffffffc00ec8947 */ /* 0x002fea000383ffff */
[----:B------:R-:W-:Y:S05]  /*cd10*/  BRA `(.L_x_309) ;  /* 0xffffff4800987947 */ /* 0x000fea000383ffff */
.L_x_24:
[----:B-1----:R-:W-:-:S04]  /*cd20*/  IMAD.U32 R153, RZ, RZ, UR11 ;  /* 0x0000000bff997e24 */ /* 0x002fc8000f8e00ff */
[----:B------:R1:W4:Y:S03]  /*cd30*/  SYNCS.PHASECHK.TRANS64.TRYWAIT P0, [R153+URZ], R152 ;  /* 0x00000098990075a7 */ /* 0x000326000800017f */
[----:B----4-:R-:W-:Y:S05]  /*cd40*/  @!P0 NANOSLEEP.SYNCS 0x989680 ;  /* 0x009896800000895d */ /* 0x010fea0003900000 */
[----:B------:R-:W4:Y:S02]  /*cd50*/  @!P0 SYNCS.PHASECHK.TRANS64 P0, [R153+URZ], R152 ;  /* 0x00000098990085a7 */ /* 0x000f24000800007f */
[----:B----4-:R-:W-:Y:S05]  /*cd60*/  @!P0 BRA `(.L_x_24) ;  /* 0xfffffffc00ec8947 */ /* 0x010fea000383ffff */
[----:B------:R-:W-:Y:S05]  /*cd70*/  BRA `(.L_x_23) ;  /* 0xffffff4c00cc7947 */ /* 0x000fea000383ffff */
.L_x_28:
[----:B0-----:R-:W-:-:S04]  /*cd80*/  IMAD.U32 R22, RZ, RZ, UR8 ;  /* 0x00000008ff167e24 */ /* 0x001fc8000f8e00ff */
[----:B------:R0:W1:Y:S03]  /*cd90*/  SYNCS.PHASECHK.TRANS64.TRYWAIT P0, [R22+URZ+0x8], R21 ;  /* 0x00000815160075a7 */ /* 0x000066000800017f */
[----:B-1----:R-:W-:Y:S05]  /*cda0*/  @!P0 NANOSLEEP.SYNCS 0x989680 ;  /* 0x009896800000895d */ /* 0x002fea0003900000 */
[----:B------:R-:W1:Y:S02]  /*cdb0*/  @!P0 SYNCS.PHASECHK.TRANS64 P0, [R22+URZ+0x8], R21 ;  /* 0x00000815160085a7 */ /* 0x000e64000800007f */
[----:B-1----:R-:W-:Y:S05]  /*cdc0*/  @!P0 BRA `(.L_x_28) ;  /* 0xfffffffc00ec8947 */ /* 0x002fea000383ffff */
[----:B------:R-:W-:Y:S05]  /*cdd0*/  BRA `(.L_x_310) ;  /* 0xffffff5000ac7947 */ /* 0x000fea000383ffff */
.L_x_287:
[----:B------:R-:W-:Y:S01]  /*cde0*/  BSSY B1, `(.L_x_311) ;  /* 0x0000006000017945 */ /* 0x000fe20003800000 */
[----:B------:R-:W-:-:S07]  /*cdf0*/  IMAD.MOV.U32 R10, RZ, RZ, -0x1 ;  /* 0xffffffffff0a7424 */ /* 0x000fce00078e00ff */
[----:B------:R-:W-:Y:S05]  /*ce00*/  WARPSYNC.COLLECTIVE R10, `(.L_x_312) ;  /* 0x000000000a0c7348 */ /* 0x000fea0003c00000 */
[----:B------:R-:W-:Y:S02]  /*ce10*/  ELECT P1, UR62, PT ;  /* 0x00000000003e782f */ /* 0x000fe40003820000 */
[----:B------:R-:W-:Y:S01]  /*ce20*/  MOV R10, UR62 ;  /* 0x0000003e000a7c02 */ /* 0x000fe20008000f00 */
[----:B------:R-:W-:Y:S10]  /*ce30*/  ENDCOLLECTIVE ;  /* 0x000000000000791b */ /* 0x000ff40003800000 */
.L_x_312:
[----:B------:R-:W-:Y:S05]  /*ce40*/  BSYNC B1 ;  /* 0x0000000000017941 */ /* 0x000fea0003800000 */
.L_x_311:
[----:B------:R-:W-:Y:S05]  /*ce50*/  BRA `(.L_x_313) ;  /* 0xffffffec00987947 */ /* 0x000fea000383ffff */
.L_x_290:
[----:B-1----:R1:W2:Y:S02]  /*ce60*/  SYNCS.PHASECHK.TRANS64.TRYWAIT P1, [R20+URZ+0x30], R11 ;  /* 0x0000300b140075a7 */ /* 0x0022a4000802017f */
[----:B--2---:R-:W-:Y:S05]  /*ce70*/  @!P1 NANOSLEEP.SYNCS 0x989680 ;  /* 0x009896800000995d */ /* 0x004fea0003900000 */
[----:B------:R-:W2:Y:S02]  /*ce80*/  @!P1 SYNCS.PHASECHK.TRANS64 P1, [R20+URZ+0x30], R11 ;  /* 0x0000300b140095a7 */ /* 0x000ea4000802007f */
[----:B--2---:R-:W-:Y:S05]  /*ce90*/  @!P1 BRA `(.L_x_290) ;  /* 0xfffffffc00f09947 */ /* 0x004fea000383ffff */
[----:B------:R-:W-:Y:S05]  /*cea0*/  BRA `(.L_x_314) ;  /* 0xffffffec00d07947 */ /* 0x000fea000383ffff */
.L_x_299:
[----:B------:R-:W-:Y:S01]  /*ceb0*/  BSSY B0, `(.L_x_315) ;  /* 0x0000006000007945 */ /* 0x000fe20003800000 */
[----:B------:R-:W-:-:S07]  /*cec0*/  IMAD.MOV.U32 R10, RZ, RZ, -0x1 ;  /* 0xffffffffff0a7424 */ /* 0x000fce00078e00ff */
[----:B------:R-:W-:Y:S05]  /*ced0*/  WARPSYNC.COLLECTIVE R10, `(.L_x_316) ;  /* 0x000000000a0c7348 */ /* 0x000fea0003c00000 */
[----:B------:R-:W-:Y:S02]  /*cee0*/  ELECT P1, UR62, PT ;  /* 0x00000000003e782f */ /* 0x000fe40003820000 */
[----:B------:R-:W-:Y:S01]  /*cef0*/  MOV R10, UR62 ;  /* 0x0000003e000a7c02 */ /* 0x000fe20008000f00 */
[----:B------:R-:W-:Y:S10]  /*cf00*/  ENDCOLLECTIVE ;  /* 0x000000000000791b */ /* 0x000ff40003800000 */
.L_x_316:
[----:B------:R-:W-:Y:S05]  /*cf10*/  BSYNC B0 ;  /* 0x0000000000007941 */ /* 0x000fea0003800000 */
.L_x_315:
[----:B------:R-:W-:Y:S01]  /*cf20*/  PLOP3.LUT P0, PT, P1, PT, PT, 0x80, 0x0 ;  /* 0x000000000000781c */ /* 0x000fe20000f0f070 */
[----:B------:R-:W-:-:S12]  /*cf30*/  BRA `(.L_x_317) ;  /* 0xfffffff800647947 */ /* 0x000fd8000383ffff */
.L_x_303:
[----:B0-----:R0:W1:Y:S02]  /*cf40*/  SYNCS.PHASECHK.TRANS64.TRYWAIT P0, [R5+URZ], R2 ;  /* 0x00000002050075a7 */ /* 0x001064000800017f */
[----:B-1----:R-:W-:Y:S05]  /*cf50*/  @!P0 NANOSLEEP.SYNCS 0x989680 ;  /* 0x009896800000895d */ /* 0x002fea0003900000 */
[----:B------:R-:W1:Y:S02]  /*cf60*/  @!P0 SYNCS.PHASECHK.TRANS64 P0, [R5+URZ], R2 ;  /* 0x00000002050085a7 */ /* 0x000e64000800007f */
[----:B-1----:R-:W-:Y:S05]  /*cf70*/  @!P0 BRA `(.L_x_303) ;  /* 0xfffffffc00f08947 */ /* 0x002fea000383ffff */
[----:B------:R-:W-:Y:S05]  /*cf80*/  BRA `(.L_x_318) ;  /* 0xfffffff800a47947 */ /* 0x000fea000383ffff */
.L_x_304:
[----:B0-----:R0:W1:Y:S02]  /*cf90*/  SYNCS.PHASECHK.TRANS64.TRYWAIT P0, [R7+URZ], R4 ;  /* 0x00000004070075a7 */ /* 0x001064000800017f */
[----:B-1----:R-:W-:Y:S05]  /*cfa0*/  @!P0 NANOSLEEP.SYNCS 0x989680 ;  /* 0x009896800000895d */ /* 0x002fea0003900000 */
[----:B------:R-:W1:Y:S02]  /*cfb0*/  @!P0 SYNCS.PHASECHK.TRANS64 P0, [R7+URZ], R4 ;  /* 0x00000004070085a7 */ /* 0x000e64000800007f */
[----:B-1----:R-:W-:Y:S05]  /*cfc0*/  @!P0 BRA `(.L_x_304) ;  /* 0xfffffffc00f08947 */ /* 0x002fea000383ffff */
[----:B------:R-:W-:Y:S05]  /*cfd0*/  BRA `(.L_x_319) ;  /* 0xfffffff800b47947 */ /* 0x000fea000383ffff */
.L_x_305:
[----:B0-----:R0:W1:Y:S02]  /*cfe0*/  SYNCS.PHASECHK.TRANS64.TRYWAIT P0, [R6+URZ], R5 ;  /* 0x00000005060075a7 */ /* 0x001064000800017f */
[----:B-1----:R-:W-:Y:S05]  /*cff0*/  @!P0 NANOSLEEP.SYNCS 0x989680 ;  /* 0x009896800000895d */ /* 0x002fea0003900000 */
[----:B------:R-:W1:Y:S02]  /*d000*/  @!P0 SYNCS.PHASECHK.TRANS64 P0, [R6+URZ], R5 ;  /* 0x00000005060085a7 */ /* 0x000e64000800007f */
[----:B-1----:R-:W-:Y:S05]  /*d010*/  @!P0 BRA `(.L_x_305) ;  /* 0xfffffffc00f08947 */ /* 0x002fea000383ffff */
[----:B------:R-:W-:Y:S05]  /*d020*/  BRA `(.L_x_320) ;  /* 0xfffffff800c47947 */ /* 0x000fea000383ffff */
.L_x_306:
[----:B0-----:R0:W1:Y:S02]  /*d030*/  SYNCS.PHASECHK.TRANS64.TRYWAIT P0, [R9+URZ], R4 ;  /* 0x00000004090075a7 */ /* 0x001064000800017f */
[----:B-1----:R-:W-:Y:S05]  /*d040*/  @!P0 NANOSLEEP.SYNCS 0x989680 ;  /* 0x009896800000895d */ /* 0x002fea0003900000 */
[----:B------:R-:W1:Y:S02]  /*d050*/  @!P0 SYNCS.PHASECHK.TRANS64 P0, [R9+URZ], R4 ;  /* 0x00000004090085a7 */ /* 0x000e64000800007f */
[----:B-1----:R-:W-:Y:S05]  /*d060*/  @!P0 BRA `(.L_x_306) ;  /* 0xfffffffc00f08947 */ /* 0x002fea000383ffff */
[----:B------:R-:W-:Y:S05]  /*d070*/  BRA `(.L_x_321) ;  /* 0xfffffff800d47947 */ /* 0x000fea000383ffff */
.L_x_307:
[----:B0-----:R0:W1:Y:S02]  /*d080*/  SYNCS.PHASECHK.TRANS64.TRYWAIT P0, [R6+URZ], R5 ;  /* 0x00000005060075a7 */ /* 0x001064000800017f */
[----:B-1----:R-:W-:Y:S05]  /*d090*/  @!P0 NANOSLEEP.SYNCS 0x989680 ;  /* 0x009896800000895d */ /* 0x002fea0003900000 */
[----:B------:R-:W1:Y:S02]  /*d0a0*/  @!P0 SYNCS.PHASECHK.TRANS64 P0, [R6+URZ], R5 ;  /* 0x00000005060085a7 */ /* 0x000e64000800007f */
[----:B-1----:R-:W-:Y:S05]  /*d0b0*/  @!P0 BRA `(.L_x_307) ;  /* 0xfffffffc00f08947 */ /* 0x002fea000383ffff */
[----:B------:R-:W-:Y:S05]  /*d0c0*/  BRA `(.L_x_322) ;  /* 0xfffffff800dc7947 */ /* 0x000fea000383ffff */
.L_x_323:
[----:B------:R-:W-:-:S00]  /*d0d0*/  BRA `(.L_x_323) ;  /* 0xfffffffc00fc7947 */ /* 0x000fc0000383ffff */
[----:B------:R-:W-:-:S00]  /*d0e0*/  NOP ;  /* 0x0000000000007918 */ /* 0x000fc00000000000 */
        /* <DEDUP_REMOVED lines=9> */
.L_x_324:


//--------------------- .nv.shared._ZN7cutlass13device_kernelINS_4gemm6kernel13GemmUniversalIN4cute5tupleIJiiiiEEENS1_10collective13CollectiveMmaINS1_40MainloopSm90TmaGmmaWarpSpecializedSparseILi6ENS5_IJNS4_1CILi2EEENSA_ILi1EEESC_EEENS1_32KernelTmaWarpSpecializedPingpongEEENS5_IJNSA_ILi64EEENSA_ILi256EEENSA_ILi128EEEEEEaNS5_IJNS4_6LayoutINS5_IJiNS5_IJSB_iEEEiEEENS5_IJlNS5_IJSC_SB_EEElEEEEENSK_INS5_IJNS5_IJSG_iEEENS5_IJSI_iEEEiEEENS5_IJNS5_IJSI_NSA_ILi8192EEEEEENS5_IJSC_lEEElEEEEEEEEaNS5_IJlSC_lEEENS4_8TiledMMAINS4_8MMA_AtomIJNS4_4SM904GMMA6SPARSE28GMMA_64x256x64_S32S8S8_SS_TNILNS13_9SparseSelE0EEEEEENSK_INS5_IJSC_SC_SC_EEENS5_IJNSA_ILi0EEES1A_S1A_EEEEENS5_IJNS4_10UnderscoreES1D_S1D_EEEEENS4_13SM90_TMA_LOADENS4_14ComposedLayoutINS4_7SwizzleILi2ELi4ELi3EEENS4_25smem_sparse_ptr_flag_bitsILi2ELi8EEENSK_INS5_IJNS5_IJSC_NSA_ILi8EEEEEENS5_IJSB_SG_EEEEEENS5_IJNS5_IJS1A_SI_EEESN_EEEEEEEvNS4_8identityENS4_23SM90_TMA_LOAD_MULTICASTENS1H_INS1I_ILi3ELi4ELi3EEENS4_18smem_ptr_flag_bitsILi8EEENSK_INS5_IJS1M_SI_EEENS5_IJSI_SC_EEEEEEEvS1U_EENS_8epilogue10collective6detail29Sm90TmaWarpSpecializedAdapterINS25_15DefaultEpilogueIiNS5_IJSC_llEEES29_NS24_6thread17LinearCombinationIiLi1EiiLNS2A_9ScaleType4KindE0ELNS_15FloatRoundStyleE2EiEENS1_15EpilogueDefaultEEEEEvvEEEEvNT_6ParamsE --------------------------
	.section	.nv.shared._ZN7cutlass13device_kernelINS_4gemm6kernel13GemmUniversalIN4cute5tupleIJiiiiEEENS1_10collective13CollectiveMmaINS1_40MainloopSm90TmaGmmaWarpSpecializedSparseILi6ENS5_IJNS4_1CILi2EEENSA_ILi1EEESC_EEENS1_32KernelTmaWarpSpecializedPingpongEEENS5_IJNSA_ILi64EEENSA_ILi256EEENSA_ILi128EEEEEEaNS5_IJNS4_6LayoutINS5_IJiNS5_IJSB_iEEEiEEENS5_IJlNS5_IJSC_SB_EEElEEEEENSK_INS5_IJNS5_IJSG_iEEENS5_IJSI_iEEEiEEENS5_IJNS5_IJSI_NSA_ILi8192EEEEEENS5_IJSC_lEEElEEEEEEEEaNS5_IJlSC_lEEENS4_8TiledMMAINS4_8MMA_AtomIJNS4_4SM904GMMA6SPARSE28GMMA_64x256x64_S32S8S8_SS_TNILNS13_9SparseSelE0EEEEEENSK_INS5_IJSC_SC_SC_EEENS5_IJNSA_ILi0EEES1A_S1A_EEEEENS5_IJNS4_10UnderscoreES1D_S1D_EEEEENS4_13SM90_TMA_LOADENS4_14ComposedLayoutINS4_7SwizzleILi2ELi4ELi3EEENS4_25smem_sparse_ptr_flag_bitsILi2ELi8EEENSK_INS5_IJNS5_IJSC_NSA_ILi8EEEEEENS5_IJSB_SG_EEEEEENS5_IJNS5_IJS1A_SI_EEESN_EEEEEEEvNS4_8identityENS4_23SM90_TMA_LOAD_MULTICASTENS1H_INS1I_ILi3ELi4ELi3EEENS4_18smem_ptr_flag_bitsILi8EEENSK_INS5_IJS1M_SI_EEENS5_IJSI_SC_EEEEEEEvS1U_EENS_8epilogue10collective6detail29Sm90TmaWarpSpecializedAdapterINS25_15DefaultEpilogueIiNS5_IJSC_llEEES29_NS24_6thread17LinearCombinationIiLi1EiiLNS2A_9ScaleType4KindE0ELNS_15FloatRoundStyleE2EiEENS1_15EpilogueDefaultEEEEEvvEEEEvNT_6ParamsE,"aw",@nobits
	.sectionflags	@""
	.align	16
	.zero		1024


//--------------------- .nv.shared.reserved.0     --------------------------
	.section	.nv.shared.reserved.0,"aw",@nobits
	.weak		__nv_reservedSMEM_offset_0_alias
	.size		__nv_reservedSMEM_offset_0_alias, 0, 0
	.other		__nv_reservedSMEM_offset_0_alias,@"STO_CUDA_RESERVED_SHARED STV_DEFAULT"
__nv_reservedSMEM_offset_0_alias:
	.zero		0


//--------------------- .nv.global                --------------------------
	.section	.nv.global,"aw",@nobits
.nv.global:
	.type		_ZN39_INTERNAL_f54afb2e_4_k_cu_d5af47ee_27904cute1_E,@object
	.size		_ZN39_INTERNAL_f54afb2e_4_k_cu_d5af47ee_27904cute1_E,(_ZN39_INTERNAL_f54afb2e_4_k_cu_d5af47ee_27904cuda3std3__45__cpo6cbeginE - _ZN39_INTERNAL_f54afb2e_4_k_cu_d5af47ee_27904cute1_E)
_ZN39_INTERNAL_f54afb2e_4_k_cu_d5af47ee_27904cute1_E:
	.zero		1
	.type		_ZN39_INTERNAL_f54afb2e_4_k_cu_d5af47ee_27904cuda3std3__45__cpo6cbeginE,@object
	.size		_ZN39_INTERNAL_f54afb2e_4_k_cu_d5af47ee_27904cuda3std3__45__cpo6cbeginE,(_ZN39_INTERNAL_f54afb2e_4_k_cu_d5af47ee_27904cuda3std3__48in_placeE - _ZN39_INTERNAL_f54afb2e_4_k_cu_d5af47ee_27904cuda3std3__45__cpo6cbeginE)
_ZN39_INTERNAL_f54afb2e_4_k_cu_d5af47ee_27904cuda3std3__45__cpo6cbeginE:
	.zero		1
	.type		_ZN39_INTERNAL_f54afb2e_4_k_cu_d5af47ee_27904cuda3std3__48in_placeE,@object
	.size		_ZN39_INTERNAL_f54afb2e_4_k_cu_d5af47ee_27904cuda3std3__48in_placeE,(_ZN39_INTERNAL_f54afb2e_4_k_cu_d5af47ee_27904cuda3std6ranges3__45__cpo9iter_moveE - _ZN39_INTERNAL_f54afb2e_4_k_cu_d5af47ee_27904cuda3std3__48in_placeE)
_ZN39_INTERNAL_f54afb2e_4_k_cu_d5af47ee_27904cuda3std3__48in_placeE:
	.zero		1
	.type		_ZN39_INTERNAL_f54afb2e_4_k_cu_d5af47ee_27904cuda3std6ranges3__45__cpo9iter_moveE,@object
	.size		_ZN39_INTERNAL_f54afb2e_4_k_cu_d5af47ee_27904cuda3std6ranges3__45__cpo9iter_moveE,(_ZN39_INTERNAL_f54afb2e_4_k_cu_d5af47ee_27904cuda3std3__45__cpo5beginE - _ZN39_INTERNAL_f54afb2e_4_k_cu_d5af47ee_27904cuda3std6ranges3__45__cpo9iter_moveE)
_ZN39_INTERNAL_f54afb2e_4_k_cu_d5af47ee_27904cuda3std6ranges3__45__cpo9iter_moveE:
	.zero		1
	.type		_ZN39_INTERNAL_f54afb2e_4_k_cu_d5af47ee_27904cuda3std3__45__cpo5beginE,@object
	.size		_ZN39_INTERNAL_f54afb2e_4_k_cu_d5af47ee_27904cuda3std3__45__cpo5beginE,(_ZN39_INTERNAL_f54afb2e_4_k_cu_d5af47ee_27904cuda3std3__441_GLOBAL__N__f54afb2e_4_k_cu_d5af47ee_27906ignoreE - _ZN39_INTERNAL_f54afb2e_4_k_cu_d5af47ee_27904cuda3std3__45__cpo5beginE)
_ZN39_INTERNAL_f54afb2e_4_k_cu_d5af47ee_27904cuda3std3__45__cpo5beginE:
	.zero		1
	.type		_ZN39_INTERNAL_f54afb2e_4_k_cu_d5af47ee_27904cuda3std3__441_GLOBAL__N__f54afb2e_4_k_cu_d5af47ee_27906ignoreE,@object
	.size		_ZN39_INTERNAL_f54afb2e_4_k_cu_d5af47ee_27904cuda3std3__441_GLOBAL__N__f54afb2e_4_k_cu_d5af47ee_27906ignoreE,(_ZN39_INTERNAL_f54afb2e_4_k_cu_d5af47ee_27904cute7productE - _ZN39_INTERNAL_f54afb2e_4_k_cu_d5af47ee_27904cuda3std3__441_GLOBAL__N__f54afb2e_4_k_cu_d5af47ee_27906ignoreE)
_ZN39_INTERNAL_f54afb2e_4_k_cu_d5af47ee_27904cuda3std3__441_GLOBAL__N__f54afb2e_4_k_cu_d5af47ee_27906ignoreE:
	.zero		1
	.type		_ZN39_INTERNAL_f54afb2e_4_k_cu_d5af47ee_27904cute7productE,@object
	.size		_ZN39_INTERNAL_f54afb2e_4_k_cu_d5af47ee_27904cute7productE,(_ZN39_INTERNAL_f54afb2e_4_k_cu_d5af47ee_27904cuda3std3__45__cpo3endE - _ZN39_INTERNAL_f54afb2e_4_k_cu_d5af47ee_27904cute7productE)
_ZN39_INTERNAL_f54afb2e_4_k_cu_d5af47ee_27904cute7productE:
	.zero		1
	.type		_ZN39_INTERNAL_f54afb2e_4_k_cu_d5af47ee_27904cuda3std3__45__cpo3endE,@object
	.size		_ZN39_INTERNAL_f54afb2e_4_k_cu_d5af47ee_27904cuda3std3__45__cpo3endE,(_ZN39_INTERNAL_f54afb2e_4_k_cu_d5af47ee_27904cuda3std3__419piecewise_constructE - _ZN39_INTERNAL_f54afb2e_4_k_cu_d5af47ee_27904cuda3std3__45__cpo3endE)
_ZN39_INTERNAL_f54afb2e_4_k_cu_d5af47ee_27904cuda3std3__45__cpo3endE:
	.zero		1
	.type		_ZN39_INTERNAL_f54afb2e_4_k_cu_d5af47ee_27904cuda3std3__419piecewise_constructE,@object
	.size		_ZN39_INTERNAL_f54afb2e_4_k_cu_d5af47ee_27904cuda3std3__419piecewise_constructE,(_ZN39_INTERNAL_f54afb2e_4_k_cu_d5af47ee_27904cuda3std3__45__cpo4cendE - _ZN39_INTERNAL_f54afb2e_4_k_cu_d5af47ee_27904cuda3std3__419piecewise_constructE)
_ZN39_INTERNAL_f54afb2e_4_k_cu_d5af47ee_27904cuda3std3__419piecewise_constructE:
	.zero		1
	.type		_ZN39_INTERNAL_f54afb2e_4_k_cu_d5af47ee_27904cuda3std3__45__cpo4cendE,@object
	.size		_ZN39_INTERNAL_f54afb2e_4_k_cu_d5af47ee_27904cuda3std3__45__cpo4cendE,(_ZN39_INTERNAL_f54afb2e_4_k_cu_d5af47ee_27904cuda3std6ranges3__45__cpo4swapE - _ZN39_INTERNAL_f54afb2e_4_k_cu_d5af47ee_27904cuda3std3__45__cpo4cendE)
_ZN39_INTERNAL_f54afb2e_4_k_cu_d5af47ee_27904cuda3std3__45__cpo4cendE:
	.zero		1
	.type		_ZN39_INTERNAL_f54afb2e_4_k_cu_d5af47ee_27904cuda3std6ranges3__45__cpo4swapE,@object
	.size		_ZN39_INTERNAL_f54afb2e_4_k_cu_d5af47ee_27904cuda3std6ranges3__45__cpo4swapE,(.L_7 - _ZN39_INTERNAL_f54afb2e_4_k_cu_d5af47ee_27904cuda3std6ranges3__45__cpo4swapE)
_ZN39_INTERNAL_f54afb2e_4_k_cu_d5af47ee_27904cuda3std6ranges3__45__cpo4swapE:
	.zero		1
.L_7:


//--------------------- .nv.constant0._ZN7cutlass13device_kernelINS_4gemm6kernel13GemmUniversalIN4cute5tupleIJiiiiEEENS1_10collective13CollectiveMmaINS1_40MainloopSm90TmaGmmaWarpSpecializedSparseILi6ENS5_IJNS4_1CILi2EEENSA_ILi1EEESC_EEENS1_32KernelTmaWarpSpecializedPingpongEEENS5_IJNSA_ILi64EEENSA_ILi256EEENSA_ILi128EEEEEEaNS5_IJNS4_6LayoutINS5_IJiNS5_IJSB_iEEEiEEENS5_IJlNS5_IJSC_SB_EEElEEEEENSK_INS5_IJNS5_IJSG_iEEENS5_IJSI_iEEEiEEENS5_IJNS5_IJSI_NSA_ILi8192EEEEEENS5_IJSC_lEEElEEEEEEEEaNS5_IJlSC_lEEENS4_8TiledMMAINS4_8MMA_AtomIJNS4_4SM904GMMA6SPARSE28GMMA_64x256x64_S32S8S8_SS_TNILNS13_9SparseSelE0EEEEEENSK_INS5_IJSC_SC_SC_EEENS5_IJNSA_ILi0EEES1A_S1A_EEEEENS5_IJNS4_10UnderscoreES1D_S1D_EEEEENS4_13SM90_TMA_LOADENS4_14ComposedLayoutINS4_7SwizzleILi2ELi4ELi3EEENS4_25smem_sparse_ptr_flag_bitsILi2ELi8EEENSK_INS5_IJNS5_IJSC_NSA_ILi8EEEEEENS5_IJSB_SG_EEEEEENS5_IJNS5_IJS1A_SI_EEESN_EEEEEEEvNS4_8identityENS4_23SM90_TMA_LOAD_MULTICASTENS1H_INS1I_ILi3ELi4ELi3EEENS4_18smem_ptr_flag_bitsILi8EEENSK_INS5_IJS1M_SI_EEENS5_IJSI_SC_EEEEEEEvS1U_EENS_8epilogue10collective6detail29Sm90TmaWarpSpecializedAdapterINS25_15DefaultEpilogueIiNS5_IJSC_llEEES29_NS24_6thread17LinearCombinationIiLi1EiiLNS2A_9ScaleType4KindE0ELNS_15FloatRoundStyleE2EiEENS1_15EpilogueDefaultEEEEEvvEEEEvNT_6ParamsE --------------------------
	.section	.nv.constant0._ZN7cutlass13device_kernelINS_4gemm6kernel13GemmUniversalIN4cute5tupleIJiiiiEEENS1_10collective13CollectiveMmaINS1_40MainloopSm90TmaGmmaWarpSpecializedSparseILi6ENS5_IJNS4_1CILi2EEENSA_ILi1EEESC_EEENS1_32KernelTmaWarpSpecializedPingpongEEENS5_IJNSA_ILi64EEENSA_ILi256EEENSA_ILi128EEEEEEaNS5_IJNS4_6LayoutINS5_IJiNS5_IJSB_iEEEiEEENS5_IJlNS5_IJSC_SB_EEElEEEEENSK_INS5_IJNS5_IJSG_iEEENS5_IJSI_iEEEiEEENS5_IJNS5_IJSI_NSA_ILi8192EEEEEENS5_IJSC_lEEElEEEEEEEEaNS5_IJlSC_lEEENS4_8TiledMMAINS4_8MMA_AtomIJNS4_4SM904GMMA6SPARSE28GMMA_64x256x64_S32S8S8_SS_TNILNS13_9SparseSelE0EEEEEENSK_INS5_IJSC_SC_SC_EEENS5_IJNSA_ILi0EEES1A_S1A_EEEEENS5_IJNS4_10UnderscoreES1D_S1D_EEEEENS4_13SM90_TMA_LOADENS4_14ComposedLayoutINS4_7SwizzleILi2ELi4ELi3EEENS4_25smem_sparse_ptr_flag_bitsILi2ELi8EEENSK_INS5_IJNS5_IJSC_NSA_ILi8EEEEEENS5_IJSB_SG_EEEEEENS5_IJNS5_IJS1A_SI_EEESN_EEEEEEEvNS4_8identityENS4_23SM90_TMA_LOAD_MULTICASTENS1H_INS1I_ILi3ELi4ELi3EEENS4_18smem_ptr_flag_bitsILi8EEENSK_INS5_IJS1M_SI_EEENS5_IJSI_SC_EEEEEEEvS1U_EENS_8epilogue10collective6detail29Sm90TmaWarpSpecializedAdapterINS25_15DefaultEpilogueIiNS5_IJSC_llEEES29_NS24_6thread17LinearCombinationIiLi1EiiLNS2A_9ScaleType4KindE0ELNS_15FloatRoundStyleE2EiEENS1_15EpilogueDefaultEEEEEvvEEEEvNT_6ParamsE,"a",@progbits
	.sectionflags	@""
	.align	4
.nv.constant0._ZN7cutlass13device_kernelINS_4gemm6kernel13GemmUniversalIN4cute5tupleIJiiiiEEENS1_10collective13CollectiveMmaINS1_40MainloopSm90TmaGmmaWarpSpecializedSparseILi6ENS5_IJNS4_1CILi2EEENSA_ILi1EEESC_EEENS1_32KernelTmaWarpSpecializedPingpongEEENS5_IJNSA_ILi64EEENSA_ILi256EEENSA_ILi128EEEEEEaNS5_IJNS4_6LayoutINS5_IJiNS5_IJSB_iEEEiEEENS5_IJlNS5_IJSC_SB_EEElEEEEENSK_INS5_IJNS5_IJSG_iEEENS5_IJSI_iEEEiEEENS5_IJNS5_IJSI_NSA_ILi8192EEEEEENS5_IJSC_lEEElEEEEEEEEaNS5_IJlSC_lEEENS4_8TiledMMAINS4_8MMA_AtomIJNS4_4SM904GMMA6SPARSE28GMMA_64x256x64_S32S8S8_SS_TNILNS13_9SparseSelE0EEEEEENSK_INS5_IJSC_SC_SC_EEENS5_IJNSA_ILi0EEES1A_S1A_EEEEENS5_IJNS4_10UnderscoreES1D_S1D_EEEEENS4_13SM90_TMA_LOADENS4_14ComposedLayoutINS4_7SwizzleILi2ELi4ELi3EEENS4_25smem_sparse_ptr_flag_bitsILi2ELi8EEENSK_INS5_IJNS5_IJSC_NSA_ILi8EEEEEENS5_IJSB_SG_EEEEEENS5_IJNS5_IJS1A_SI_EEESN_EEEEEEEvNS4_8identityENS4_23SM90_TMA_LOAD_MULTICASTENS1H_INS1I_ILi3ELi4ELi3EEENS4_18smem_ptr_flag_bitsILi8EEENSK_INS5_IJS1M_SI_EEENS5_IJSI_SC_EEEEEEEvS1U_EENS_8epilogue10collective6detail29Sm90TmaWarpSpecializedAdapterINS25_15DefaultEpilogueIiNS5_IJSC_llEEES29_NS24_6thread17LinearCombinationIiLi1EiiLNS2A_9ScaleType4KindE0ELNS_15FloatRoundStyleE2EiEENS1_15EpilogueDefaultEEEEEvvEEEEvNT_6ParamsE:
	.zero		1920


//--------------------- SYMBOLS --------------------------

	.type		.nv.reservedSmem.offset0,@object
	.size		.nv.reservedSmem.offset0,0x4
